	.target	sm_100a

	.elftype	@"ET_EXEC"


//--------------------- .note.nv.tkinfo           --------------------------
	.section	.note.nv.tkinfo,"",@"SHT_NOTE"
	.sectionflags	@"SHF_NOTE_NV_TKINFO"
	.tkinfo
        /*0018*/ 	.word	0x00000002
        /*0030*/ 	.string	""
        /*0030*/ 	.string	"ptxas"
        /*0030*/ 	.string	"Cuda compilation tools, release 13.0, V13.0.88"
        /*0030*/ 	.string	"Build cuda_13.0.r13.0/compiler.36424714_0"
        /*0030*/ 	.string	"-arch sm_100a -m 64 "



//--------------------- .note.nv.cuinfo           --------------------------
	.section	.note.nv.cuinfo,"",@"SHT_NOTE"
	.sectionflags	@"SHF_NOTE_NV_CUINFO"
        /*0018*/ 	.short	0x0002
        /*001a*/ 	.short	0x0064
        /*001c*/ 	.short	0x0082
	.zero		2


//--------------------- .nv.info                  --------------------------
	.section	.nv.info,"",@"SHT_CUDA_INFO"
	.align	4


	//----- nvinfo : EIATTR_REGCOUNT
	.align		4
        /*0000*/ 	.byte	0x04, 0x2f
        /*0002*/ 	.short	(.L_19 - .L_18)
	.align		4
.L_18:
        /*0004*/ 	.word	index@(_ZN7cutlass13device_kernelINS_4gemm6kernel13GemmUniversalIN4cute5tupleIJiiiiEEENS1_10collective13CollectiveMmaINS1_35MainloopSm100TmaUmmaWarpSpecializedILi4ELi2ELi4ENS5_IJNS4_1CILi1EEENSA_ILi2EEESB_EEEEENS5_IJNSA_ILi128EEENSA_ILi64EEENSA_ILi32EEEEEENS_6half_tENS5_IJlSB_lEEESJ_SK_NS4_8TiledMMAINS4_8MMA_AtomIJNS4_20SM100_MMA_F16BF16_SSISJ_SJ_fLi128ELi64ELNS4_4UMMA5MajorE0ELSP_0ELNSO_7ScaleInE0ELSQ_0EEEEEENS4_6LayoutINS5_IJSB_SB_SB_EEENS5_IJNSA_ILi0EEESV_SV_EEEEENS5_IJNS4_10UnderscoreESY_SY_EEEEENS4_23SM90_TMA_LOAD_MULTICASTENS4_14ComposedLayoutINS4_7SwizzleILi2ELi4ELi3EEENS4_18smem_ptr_flag_bitsILi16EEENST_INS5_IJNSA_ILi8EEESH_EEENS5_IJSH_SB_EEEEEEEvNS4_8identityENS4_13SM90_TMA_LOADES1B_vS1C_EENS_8epilogue10collective18CollectiveEpilogueINS1F_23Sm100TmaWarpSpecializedILi3ELi2ELi32ELb1ELb0EEEJSI_NS5_IJNST_ISF_SB_EENST_ISH_SB_EEEEESJ_SK_SJ_SK_NS1F_6fusion15FusionCallbacksIS1J_NS1N_17LinearCombinationISJ_fSJ_fLNS_15FloatRoundStyleE2EEESI_S1M_JEEENS4_5SM1004TMEM4LOAD26SM100_TMEM_LOAD_32dp32b32xES1D_S1B_NS4_39AutoVectorizingCopyWithAssumedAlignmentILi128EEENS4_14SM90_TMA_STOREES1B_S1Y_S1Y_EEEvvEEEEvNT_6ParamsE)
        /*0008*/ 	.word	0x00000077


	//----- nvinfo : EIATTR_FRAME_SIZE
	.align		4
.L_19:
        /*000c*/ 	.byte	0x04, 0x11
        /*000e*/ 	.short	(.L_21 - .L_20)
	.align		4
.L_20:
        /*0010*/ 	.word	index@($__internal_2_$__cuda_sm10x_tcgen05_guardrail_trap_unallocated_columns_being_dealloced)
        /*0014*/ 	.word	0x00000000


	//----- nvinfo : EIATTR_FRAME_SIZE
	.align		4
.L_21:
        /*0018*/ 	.byte	0x04, 0x11
        /*001a*/ 	.short	(.L_23 - .L_22)
	.align		4
.L_22:
        /*001c*/ 	.word	index@($__internal_1_$__cuda_sm10x_tcgen05_guardrail_trap_phase_invalid_during_alloc)
        /*0020*/ 	.word	0x00000000


	//----- nvinfo : EIATTR_FRAME_SIZE
	.align		4
.L_23:
        /*0024*/ 	.byte	0x04, 0x11
        /*0026*/ 	.short	(.L_25 - .L_24)
	.align		4
.L_24:
        /*0028*/ 	.word	index@($__internal_0_$__cuda_sm10x_tcgen05_guardrail_trap_col_being_dealloced_not_returned_by_alloc)
        /*002c*/ 	.word	0x00000000


	//----- nvinfo : EIATTR_FRAME_SIZE
	.align		4
.L_25:
        /*0030*/ 	.byte	0x04, 0x11
        /*0032*/ 	.short	(.L_27 - .L_26)
	.align		4
.L_26:
        /*0034*/ 	.word	index@(_ZN7cutlass13device_kernelINS_4gemm6kernel13GemmUniversalIN4cute5tupleIJiiiiEEENS1_10collective13CollectiveMmaINS1_35MainloopSm100TmaUmmaWarpSpecializedILi4ELi2ELi4ENS5_IJNS4_1CILi1EEENSA_ILi2EEESB_EEEEENS5_IJNSA_ILi128EEENSA_ILi64EEENSA_ILi32EEEEEENS_6half_tENS5_IJlSB_lEEESJ_SK_NS4_8TiledMMAINS4_8MMA_AtomIJNS4_20SM100_MMA_F16BF16_SSISJ_SJ_fLi128ELi64ELNS4_4UMMA5MajorE0ELSP_0ELNSO_7ScaleInE0ELSQ_0EEEEEENS4_6LayoutINS5_IJSB_SB_SB_EEENS5_IJNSA_ILi0EEESV_SV_EEEEENS5_IJNS4_10UnderscoreESY_SY_EEEEENS4_23SM90_TMA_LOAD_MULTICASTENS4_14ComposedLayoutINS4_7SwizzleILi2ELi4ELi3EEENS4_18smem_ptr_flag_bitsILi16EEENST_INS5_IJNSA_ILi8EEESH_EEENS5_IJSH_SB_EEEEEEEvNS4_8identityENS4_13SM90_TMA_LOADES1B_vS1C_EENS_8epilogue10collective18CollectiveEpilogueINS1F_23Sm100TmaWarpSpecializedILi3ELi2ELi32ELb1ELb0EEEJSI_NS5_IJNST_ISF_SB_EENST_ISH_SB_EEEEESJ_SK_SJ_SK_NS1F_6fusion15FusionCallbacksIS1J_NS1N_17LinearCombinationISJ_fSJ_fLNS_15FloatRoundStyleE2EEESI_S1M_JEEENS4_5SM1004TMEM4LOAD26SM100_TMEM_LOAD_32dp32b32xES1D_S1B_NS4_39AutoVectorizingCopyWithAssumedAlignmentILi128EEENS4_14SM90_TMA_STOREES1B_S1Y_S1Y_EEEvvEEEEvNT_6ParamsE)
        /*0038*/ 	.word	0x00000000


	//----- nvinfo : EIATTR_MIN_STACK_SIZE
	.align		4
.L_27:
        /*003c*/ 	.byte	0x04, 0x12
        /*003e*/ 	.short	(.L_29 - .L_28)
	.align		4
.L_28:
        /*0040*/ 	.word	index@(_ZN7cutlass13device_kernelINS_4gemm6kernel13GemmUniversalIN4cute5tupleIJiiiiEEENS1_10collective13CollectiveMmaINS1_35MainloopSm100TmaUmmaWarpSpecializedILi4ELi2ELi4ENS5_IJNS4_1CILi1EEENSA_ILi2EEESB_EEEEENS5_IJNSA_ILi128EEENSA_ILi64EEENSA_ILi32EEEEEENS_6half_tENS5_IJlSB_lEEESJ_SK_NS4_8TiledMMAINS4_8MMA_AtomIJNS4_20SM100_MMA_F16BF16_SSISJ_SJ_fLi128ELi64ELNS4_4UMMA5MajorE0ELSP_0ELNSO_7ScaleInE0ELSQ_0EEEEEENS4_6LayoutINS5_IJSB_SB_SB_EEENS5_IJNSA_ILi0EEESV_SV_EEEEENS5_IJNS4_10UnderscoreESY_SY_EEEEENS4_23SM90_TMA_LOAD_MULTICASTENS4_14ComposedLayoutINS4_7SwizzleILi2ELi4ELi3EEENS4_18smem_ptr_flag_bitsILi16EEENST_INS5_IJNSA_ILi8EEESH_EEENS5_IJSH_SB_EEEEEEEvNS4_8identityENS4_13SM90_TMA_LOADES1B_vS1C_EENS_8epilogue10collective18CollectiveEpilogueINS1F_23Sm100TmaWarpSpecializedILi3ELi2ELi32ELb1ELb0EEEJSI_NS5_IJNST_ISF_SB_EENST_ISH_SB_EEEEESJ_SK_SJ_SK_NS1F_6fusion15FusionCallbacksIS1J_NS1N_17LinearCombinationISJ_fSJ_fLNS_15FloatRoundStyleE2EEESI_S1M_JEEENS4_5SM1004TMEM4LOAD26SM100_TMEM_LOAD_32dp32b32xES1D_S1B_NS4_39AutoVectorizingCopyWithAssumedAlignmentILi128EEENS4_14SM90_TMA_STOREES1B_S1Y_S1Y_EEEvvEEEEvNT_6ParamsE)
        /*0044*/ 	.word	0x00000000
.L_29:


//--------------------- .nv.compat                --------------------------
	.section	.nv.compat,"",@"SHT_CUDA_COMPAT_INFO"
	.align	4
        /*0000*/ 	.byte	0x02, 0x09, 0x01, 0x00, 0x02, 0x02, 0x02, 0x00, 0x02, 0x05, 0x05, 0x00, 0x03, 0x07, 0x01, 0x01
        /*0010*/ 	.byte	0x02, 0x03, 0x01, 0x00, 0x02, 0x06, 0x01, 0x00, 0x04, 0x0b, 0x08, 0x00, 0x09, 0x00, 0x00, 0x00
        /*0020*/ 	.byte	0x00, 0x00, 0x00, 0x00


//--------------------- .nv.info._ZN7cutlass13device_kernelINS_4gemm6kernel13GemmUniversalIN4cute5tupleIJiiiiEEENS1_10collective13CollectiveMmaINS1_35MainloopSm100TmaUmmaWarpSpecializedILi4ELi2ELi4ENS5_IJNS4_1CILi1EEENSA_ILi2EEESB_EEEEENS5_IJNSA_ILi128EEENSA_ILi64EEENSA_ILi32EEEEEENS_6half_tENS5_IJlSB_lEEESJ_SK_NS4_8TiledMMAINS4_8MMA_AtomIJNS4_20SM100_MMA_F16BF16_SSISJ_SJ_fLi128ELi64ELNS4_4UMMA5MajorE0ELSP_0ELNSO_7ScaleInE0ELSQ_0EEEEEENS4_6LayoutINS5_IJSB_SB_SB_EEENS5_IJNSA_ILi0EEESV_SV_EEEEENS5_IJNS4_10UnderscoreESY_SY_EEEEENS4_23SM90_TMA_LOAD_MULTICASTENS4_14ComposedLayoutINS4_7SwizzleILi2ELi4ELi3EEENS4_18smem_ptr_flag_bitsILi16EEENST_INS5_IJNSA_ILi8EEESH_EEENS5_IJSH_SB_EEEEEEEvNS4_8identityENS4_13SM90_TMA_LOADES1B_vS1C_EENS_8epilogue10collective18CollectiveEpilogueINS1F_23Sm100TmaWarpSpecializedILi3ELi2ELi32ELb1ELb0EEEJSI_NS5_IJNST_ISF_SB_EENST_ISH_SB_EEEEESJ_SK_SJ_SK_NS1F_6fusion15FusionCallbacksIS1J_NS1N_17LinearCombinationISJ_fSJ_fLNS_15FloatRoundStyleE2EEESI_S1M_JEEENS4_5SM1004TMEM4LOAD26SM100_TMEM_LOAD_32dp32b32xES1D_S1B_NS4_39AutoVectorizingCopyWithAssumedAlignmentILi128EEENS4_14SM90_TMA_STOREES1B_S1Y_S1Y_EEEvvEEEEvNT_6ParamsE --------------------------
	.section	.nv.info._ZN7cutlass13device_kernelINS_4gemm6kernel13GemmUniversalIN4cute5tupleIJiiiiEEENS1_10collective13CollectiveMmaINS1_35MainloopSm100TmaUmmaWarpSpecializedILi4ELi2ELi4ENS5_IJNS4_1CILi1EEENSA_ILi2EEESB_EEEEENS5_IJNSA_ILi128EEENSA_ILi64EEENSA_ILi32EEEEEENS_6half_tENS5_IJlSB_lEEESJ_SK_NS4_8TiledMMAINS4_8MMA_AtomIJNS4_20SM100_MMA_F16BF16_SSISJ_SJ_fLi128ELi64ELNS4_4UMMA5MajorE0ELSP_0ELNSO_7ScaleInE0ELSQ_0EEEEEENS4_6LayoutINS5_IJSB_SB_SB_EEENS5_IJNSA_ILi0EEESV_SV_EEEEENS5_IJNS4_10UnderscoreESY_SY_EEEEENS4_23SM90_TMA_LOAD_MULTICASTENS4_14ComposedLayoutINS4_7SwizzleILi2ELi4ELi3EEENS4_18smem_ptr_flag_bitsILi16EEENST_INS5_IJNSA_ILi8EEESH_EEENS5_IJSH_SB_EEEEEEEvNS4_8identityENS4_13SM90_TMA_LOADES1B_vS1C_EENS_8epilogue10collective18CollectiveEpilogueINS1F_23Sm100TmaWarpSpecializedILi3ELi2ELi32ELb1ELb0EEEJSI_NS5_IJNST_ISF_SB_EENST_ISH_SB_EEEEESJ_SK_SJ_SK_NS1F_6fusion15FusionCallbacksIS1J_NS1N_17LinearCombinationISJ_fSJ_fLNS_15FloatRoundStyleE2EEESI_S1M_JEEENS4_5SM1004TMEM4LOAD26SM100_TMEM_LOAD_32dp32b32xES1D_S1B_NS4_39AutoVectorizingCopyWithAssumedAlignmentILi128EEENS4_14SM90_TMA_STOREES1B_S1Y_S1Y_EEEvvEEEEvNT_6ParamsE,"",@"SHT_CUDA_INFO"
	.sectionflags	@""
	.align	4


	//----- nvinfo : EIATTR_CUDA_API_VERSION
	.align		4
        /*0000*/ 	.byte	0x04, 0x37
        /*0002*/ 	.short	(.L_31 - .L_30)
.L_30:
        /*0004*/ 	.word	0x00000082


	//----- nvinfo : EIATTR_KPARAM_INFO
	.align		4
.L_31:
        /*0008*/ 	.byte	0x04, 0x17
        /*000a*/ 	.short	(.L_33 - .L_32)
.L_32:
        /*000c*/ 	.word	0x00000000
        /*0010*/ 	.short	0x0000
        /*0012*/ 	.short	0x0000
        /*0014*/ 	.byte	0x00, 0xf0, 0x01, 0x20


	//----- nvinfo : EIATTR_AT_ENTRY_FRAGMENTS
	.align		4
.L_33:
        /*0018*/ 	.byte	0x04, 0x4f
        /*001a*/ 	.short	(.L_35 - .L_34)


	//   ....[0]....
.L_34:
        /*001c*/ 	.word	0x00000006


	//----- nvinfo : EIATTR_RESERVED_SMEM_USED
	.align		4
.L_35:
        /*0020*/ 	.byte	0x01, 0x41
	.zero		2


	//----- nvinfo : EIATTR_SPARSE_MMA_MASK
	.align		4
        /*0024*/ 	.byte	0x03, 0x50
        /*0026*/ 	.short	0x0000


	//----- nvinfo : EIATTR_TCGEN05_1CTA_USED
	.align		4
        /*0028*/ 	.byte	0x01, 0x51
	.zero		2


	//----- nvinfo : EIATTR_MAXREG_COUNT
	.align		4
        /*002c*/ 	.byte	0x03, 0x1b
        /*002e*/ 	.short	0x00ff


	//----- nvinfo : EIATTR_NUM_BARRIERS
	.align		4
        /*0030*/ 	.byte	0x02, 0x4c
        /*0032*/ 	.byte	0x07
	.zero		1


	//----- nvinfo : EIATTR_EXTERNS
	.align		4
        /*0034*/ 	.byte	0x04, 0x0f
        /*0036*/ 	.short	(.L_37 - .L_36)


	//   ....[0]....
	.align		4
.L_36:
        /*0038*/ 	.word	index@(__assertfail)


	//----- nvinfo : EIATTR_MERCURY_ISA_VERSION
	.align		4
.L_37:
        /*003c*/ 	.byte	0x03, 0x5f
        /*003e*/ 	.short	0x0101


	//----- nvinfo : EIATTR_INT_WARP_WIDE_INSTR_OFFSETS
	.align		4
        /*0040*/ 	.byte	0x04, 0x31
        /*0042*/ 	.short	(.L_39 - .L_38)


	//   ....[0]....
.L_38:
        /*0044*/ 	.word	0x00003be0


	//   ....[1]....
        /*0048*/ 	.word	0x00003c00


	//   ....[2]....
        /*004c*/ 	.word	0x00003c30


	//   ....[3]....
        /*0050*/ 	.word	0x00004810


	//   ....[4]....
        /*0054*/ 	.word	0x00004890


	//   ....[5]....
        /*0058*/ 	.word	0x000049a0


	//   ....[6]....
        /*005c*/ 	.word	0x00004ab0


	//----- nvinfo : EIATTR_COOP_GROUP_MASK_REGIDS
	.align		4
.L_39:
        /*0060*/ 	.byte	0x04, 0x29
        /*0062*/ 	.short	(.L_41 - .L_40)


	//   ....[0]....
.L_40:
        /*0064*/ 	.word	0xffffffff


	//   ....[1]....
        /*0068*/ 	.word	0xffffffff


	//   ....[2]....
        /*006c*/ 	.word	0xffffffff


	//   ....[3]....
        /*0070*/ 	.word	0xffffffff


	//   ....[4]....
        /*0074*/ 	.word	0xffffffff


	//   ....[5]....
        /*0078*/ 	.word	0xffffffff


	//   ....[6]....
        /*007c*/ 	.word	0xffffffff


	//   ....[7]....
        /*0080*/ 	.word	0xffffffff


	//   ....[8]....
        /*0084*/ 	.word	0xffffffff


	//   ....[9]....
        /*0088*/ 	.word	0xffffffff


	//   ....[10]....
        /*008c*/ 	.word	0xffffffff


	//   ....[11]....
        /*0090*/ 	.word	0xffffffff


	//   ....[12]....
        /*0094*/ 	.word	0xffffffff


	//   ....[13]....
        /*0098*/ 	.word	0xffffffff


	//----- nvinfo : EIATTR_COOP_GROUP_INSTR_OFFSETS
	.align		4
.L_41:
        /*009c*/ 	.byte	0x04, 0x28
        /*009e*/ 	.short	(.L_43 - .L_42)


	//   ....[0]....
.L_42:
        /*00a0*/ 	.word	0x00000080


	//   ....[1]....
        /*00a4*/ 	.word	0x000004f0


	//   ....[2]....
        /*00a8*/ 	.word	0x000006a0


	//   ....[3]....
        /*00ac*/ 	.word	0x00000820


	//   ....[4]....
        /*00b0*/ 	.word	0x00000920


	//   ....[5]....
        /*00b4*/ 	.word	0x00000a90


	//   ....[6]....
        /*00b8*/ 	.word	0x00000c30


	//   ....[7]....
        /*00bc*/ 	.word	0x00000de0


	//   ....[8]....
        /*00c0*/ 	.word	0x00002020


	//   ....[9]....
        /*00c4*/ 	.word	0x00002f10


	//   ....[10]....
        /*00c8*/ 	.word	0x00003120


	//   ....[11]....
        /*00cc*/ 	.word	0x00003150


	//   ....[12]....
        /*00d0*/ 	.word	0x00003ac0


	//   ....[13]....
        /*00d4*/ 	.word	0x00003cf0


	//----- nvinfo : EIATTR_VRC_CTA_INIT_COUNT
	.align		4
.L_43:
        /*00d8*/ 	.byte	0x02, 0x4a
        /*00da*/ 	.byte	0x80
	.zero		1


	//----- nvinfo : EIATTR_SYSCALL_OFFSETS
	.align		4
        /*00dc*/ 	.byte	0x04, 0x46
        /*00de*/ 	.short	(.L_45 - .L_44)


	//   ....[0]....
.L_44:
        /*00e0*/ 	.word	0x000057a0


	//   ....[1]....
        /*00e4*/ 	.word	0x00005890


	//   ....[2]....
        /*00e8*/ 	.word	0x00006130


	//   ....[3]....
        /*00ec*/ 	.word	0x00006e00


	//----- nvinfo : EIATTR_MBARRIER_INSTR_OFFSETS
	.align		4
.L_45:
        /*00f0*/ 	.byte	0x04, 0x39
        /*00f2*/ 	.short	(.L_47 - .L_46)


	//   ....[0]....
.L_46:
        /*00f4*/ 	.word	0x00000610
        /*00f8*/ 	.word	0x000000ff
        /*00fc*/ 	.word	0x00000000
        /*0100*/ 	.short	0x0100
        /*0102*/ 	.byte	0x04
	.zero		1


	//   ....[1]....
        /*0104*/ 	.word	0x00000620
        /*0108*/ 	.word	0x000000ff
        /*010c*/ 	.word	0x00000020
        /*0110*/ 	.short	0x0100
        /*0112*/ 	.byte	0x04
	.zero		1


	//   ....[2]....
        /*0114*/ 	.word	0x00000630
        /*0118*/ 	.word	0x000000ff
        /*011c*/ 	.word	0x00000008
        /*0120*/ 	.short	0x0100
        /*0122*/ 	.byte	0x04
	.zero		1


	//   ....[3]....
        /*0124*/ 	.word	0x00000640
        /*0128*/ 	.word	0x000000ff
        /*012c*/ 	.word	0x00000028
        /*0130*/ 	.short	0x0100
        /*0132*/ 	.byte	0x04
	.zero		1


	//   ....[4]....
        /*0134*/ 	.word	0x00000650
        /*0138*/ 	.word	0x000000ff
        /*013c*/ 	.word	0x00000010
        /*0140*/ 	.short	0x0100
        /*0142*/ 	.byte	0x04
	.zero		1


	//   ....[5]....
        /*0144*/ 	.word	0x00000660
        /*0148*/ 	.word	0x000000ff
        /*014c*/ 	.word	0x00000030
        /*0150*/ 	.short	0x0100
        /*0152*/ 	.byte	0x04
	.zero		1


	//   ....[6]....
        /*0154*/ 	.word	0x00000670
        /*0158*/ 	.word	0x000000ff
        /*015c*/ 	.word	0x00000018
        /*0160*/ 	.short	0x0100
        /*0162*/ 	.byte	0x04
	.zero		1


	//   ....[7]....
        /*0164*/ 	.word	0x00000680
        /*0168*/ 	.word	0x000000ff
        /*016c*/ 	.word	0x00000038
        /*0170*/ 	.short	0x0100
        /*0172*/ 	.byte	0x04
	.zero		1


	//   ....[8]....
        /*0174*/ 	.word	0x000007b0
        /*0178*/ 	.word	0x000000ff
        /*017c*/ 	.word	0x00000040
        /*0180*/ 	.short	0x0100
        /*0182*/ 	.byte	0x04
	.zero		1


	//   ....[9]....
        /*0184*/ 	.word	0x000007c0
        /*0188*/ 	.word	0x000000ff
        /*018c*/ 	.word	0x00000058
        /*0190*/ 	.short	0x0100
        /*0192*/ 	.byte	0x04
	.zero		1


	//   ....[10]....
        /*0194*/ 	.word	0x000007d0
        /*0198*/ 	.word	0x000000ff
        /*019c*/ 	.word	0x00000048
        /*01a0*/ 	.short	0x0100
        /*01a2*/ 	.byte	0x04
	.zero		1


	//   ....[11]....
        /*01a4*/ 	.word	0x000007e0
        /*01a8*/ 	.word	0x000000ff
        /*01ac*/ 	.word	0x00000060
        /*01b0*/ 	.short	0x0100
        /*01b2*/ 	.byte	0x04
	.zero		1


	//   ....[12]....
        /*01b4*/ 	.word	0x000007f0
        /*01b8*/ 	.word	0x000000ff
        /*01bc*/ 	.word	0x00000050
        /*01c0*/ 	.short	0x0100
        /*01c2*/ 	.byte	0x04
	.zero		1


	//   ....[13]....
        /*01c4*/ 	.word	0x00000800
        /*01c8*/ 	.word	0x000000ff
        /*01cc*/ 	.word	0x00000068
        /*01d0*/ 	.short	0x0100
        /*01d2*/ 	.byte	0x04
	.zero		1


	//   ....[14]....
        /*01d4*/ 	.word	0x000008f0
        /*01d8*/ 	.word	0x000000ff
        /*01dc*/ 	.word	0x00000070
        /*01e0*/ 	.short	0x0100
        /*01e2*/ 	.byte	0x06
	.zero		1


	//   ....[15]....
        /*01e4*/ 	.word	0x00000900
        /*01e8*/ 	.word	0x000000ff
        /*01ec*/ 	.word	0x00000078
        /*01f0*/ 	.short	0x0100
        /*01f2*/ 	.byte	0x06
	.zero		1


	//   ....[16]....
        /*01f4*/ 	.word	0x00000a40
        /*01f8*/ 	.word	0x000000ff
        /*01fc*/ 	.word	0x00000080
        /*0200*/ 	.short	0x0100
        /*0202*/ 	.byte	0x06
	.zero		1


	//   ....[17]....
        /*0204*/ 	.word	0x00000a50
        /*0208*/ 	.word	0x000000ff
        /*020c*/ 	.word	0x00000090
        /*0210*/ 	.short	0x0100
        /*0212*/ 	.byte	0x06
	.zero		1


	//   ....[18]....
        /*0214*/ 	.word	0x00000a60
        /*0218*/ 	.word	0x000000ff
        /*021c*/ 	.word	0x00000088
        /*0220*/ 	.short	0x0100
        /*0222*/ 	.byte	0x06
	.zero		1


	//   ....[19]....
        /*0224*/ 	.word	0x00000a70
        /*0228*/ 	.word	0x000000ff
        /*022c*/ 	.word	0x00000098
        /*0230*/ 	.short	0x0100
        /*0232*/ 	.byte	0x06
	.zero		1


	//   ....[20]....
        /*0234*/ 	.word	0x00000ba0
        /*0238*/ 	.word	0x000000ff
        /*023c*/ 	.word	0x000000a0
        /*0240*/ 	.short	0x0100
        /*0242*/ 	.byte	0x04
	.zero		1


	//   ....[21]....
        /*0244*/ 	.word	0x00000bb0
        /*0248*/ 	.word	0x000000ff
        /*024c*/ 	.word	0x000000c0
        /*0250*/ 	.short	0x0100
        /*0252*/ 	.byte	0x04
	.zero		1


	//   ....[22]....
        /*0254*/ 	.word	0x00000bc0
        /*0258*/ 	.word	0x000000ff
        /*025c*/ 	.word	0x000000a8
        /*0260*/ 	.short	0x0100
        /*0262*/ 	.byte	0x04
	.zero		1


	//   ....[23]....
        /*0264*/ 	.word	0x00000bd0
        /*0268*/ 	.word	0x000000ff
        /*026c*/ 	.word	0x000000c8
        /*0270*/ 	.short	0x0100
        /*0272*/ 	.byte	0x04
	.zero		1


	//   ....[24]....
        /*0274*/ 	.word	0x00000be0
        /*0278*/ 	.word	0x000000ff
        /*027c*/ 	.word	0x000000b0
        /*0280*/ 	.short	0x0100
        /*0282*/ 	.byte	0x04
	.zero		1


	//   ....[25]....
        /*0284*/ 	.word	0x00000bf0
        /*0288*/ 	.word	0x000000ff
        /*028c*/ 	.word	0x000000d0
        /*0290*/ 	.short	0x0100
        /*0292*/ 	.byte	0x04
	.zero		1


	//   ....[26]....
        /*0294*/ 	.word	0x00000c00
        /*0298*/ 	.word	0x000000ff
        /*029c*/ 	.word	0x000000b8
        /*02a0*/ 	.short	0x0100
        /*02a2*/ 	.byte	0x04
	.zero		1


	//   ....[27]....
        /*02a4*/ 	.word	0x00000c10
        /*02a8*/ 	.word	0x000000ff
        /*02ac*/ 	.word	0x000000d8
        /*02b0*/ 	.short	0x0100
        /*02b2*/ 	.byte	0x04
	.zero		1


	//   ....[28]....
        /*02b4*/ 	.word	0x00000d00
        /*02b8*/ 	.word	0x000000ff
        /*02bc*/ 	.word	0x000000e0
        /*02c0*/ 	.short	0x0100
        /*02c2*/ 	.byte	0x04
	.zero		1


	//   ....[29]....
        /*02c4*/ 	.word	0x00000d10
        /*02c8*/ 	.word	0x000000ff
        /*02cc*/ 	.word	0x000000f0
        /*02d0*/ 	.short	0x0100
        /*02d2*/ 	.byte	0x04
	.zero		1


	//   ....[30]....
        /*02d4*/ 	.word	0x00000d20
        /*02d8*/ 	.word	0x000000ff
        /*02dc*/ 	.word	0x000000e8
        /*02e0*/ 	.short	0x0100
        /*02e2*/ 	.byte	0x04
	.zero		1


	//   ....[31]....
        /*02e4*/ 	.word	0x00000d30
        /*02e8*/ 	.word	0x000000ff
        /*02ec*/ 	.word	0x000000f8
        /*02f0*/ 	.short	0x0100
        /*02f2*/ 	.byte	0x04
	.zero		1


	//   ....[32]....
        /*02f4*/ 	.word	0x000018c0
        /*02f8*/ 	.word	0x00000000
        /*02fc*/ 	.word	0x000000f0
        /*0300*/ 	.short	0x010a
        /*0302*/ 	.byte	0xff
	.zero		1


	//   ....[33]....
        /*0304*/ 	.word	0x000018e0
        /*0308*/ 	.word	0x00000000
        /*030c*/ 	.word	0x000000e0
        /*0310*/ 	.short	0x0101
        /*0312*/ 	.byte	0xff
	.zero		1


	//   ....[34]....
        /*0314*/ 	.word	0x000019a0
        /*0318*/ 	.word	0x000000ff
        /*031c*/ 	.word	0x00000020
        /*0320*/ 	.short	0x010a
        /*0322*/ 	.byte	0x04
	.zero		1


	//   ....[35]....
        /*0324*/ 	.word	0x00001a20
        /*0328*/ 	.word	0x000000ff
        /*032c*/ 	.word	0x00000020
        /*0330*/ 	.short	0x010a
        /*0332*/ 	.byte	0x21
	.zero		1


	//   ....[36]....
        /*0334*/ 	.word	0x00001bc0
        /*0338*/ 	.word	0x000000ff
        /*033c*/ 	.word	0x00000020
        /*0340*/ 	.short	0x010a
        /*0342*/ 	.byte	0x07
	.zero		1


	//   ....[37]....
        /*0344*/ 	.word	0x00001ce0
        /*0348*/ 	.word	0x000000ff
        /*034c*/ 	.word	0x00000078
        /*0350*/ 	.short	0x0101
        /*0352*/ 	.byte	0x0d
	.zero		1


	//   ....[38]....
        /*0354*/ 	.word	0x00001d00
        /*0358*/ 	.word	0x000000ff
        /*035c*/ 	.word	0x00000020
        /*0360*/ 	.short	0x010a
        /*0362*/ 	.byte	0x04
	.zero		1


	//   ....[39]....
        /*0364*/ 	.word	0x00001d80
        /*0368*/ 	.word	0x000000ff
        /*036c*/ 	.word	0x00000020
        /*0370*/ 	.short	0x010a
        /*0372*/ 	.byte	0x11
	.zero		1


	//   ....[40]....
        /*0374*/ 	.word	0x00001f10
        /*0378*/ 	.word	0x000000ff
        /*037c*/ 	.word	0x00000020
        /*0380*/ 	.short	0x010a
        /*0382*/ 	.byte	0x06
	.zero		1


	//   ....[41]....
        /*0384*/ 	.word	0x00002050
        /*0388*/ 	.word	0x00000003
        /*038c*/ 	.word	0x00000080
        /*0390*/ 	.short	0x010a
        /*0392*/ 	.byte	0xff
	.zero		1


	//   ....[42]....
        /*0394*/ 	.word	0x000021a0
        /*0398*/ 	.word	0x00000000
        /*039c*/ 	.word	0x00000000
        /*03a0*/ 	.short	0x0101
        /*03a2*/ 	.byte	0xff
	.zero		1


	//   ....[43]....
        /*03a4*/ 	.word	0x00002760
        /*03a8*/ 	.word	0x000000ff
        /*03ac*/ 	.word	0x00000000
        /*03b0*/ 	.short	0x010a
        /*03b2*/ 	.byte	0x04
	.zero		1


	//   ....[44]....
        /*03b4*/ 	.word	0x000027f0
        /*03b8*/ 	.word	0x000000ff
        /*03bc*/ 	.word	0x00000000
        /*03c0*/ 	.short	0x010a
        /*03c2*/ 	.byte	0x05
	.zero		1


	//   ....[45]....
        /*03c4*/ 	.word	0x00002880
        /*03c8*/ 	.word	0x000000ff
        /*03cc*/ 	.word	0x00000000
        /*03d0*/ 	.short	0x010a
        /*03d2*/ 	.byte	0x05
	.zero		1


	//   ....[46]....
        /*03d4*/ 	.word	0x00002920
        /*03d8*/ 	.word	0x00000000
        /*03dc*/ 	.word	0x00000000
        /*03e0*/ 	.short	0x010a
        /*03e2*/ 	.byte	0xff
	.zero		1


	//   ....[47]....
        /*03e4*/ 	.word	0x00002a60
        /*03e8*/ 	.word	0x00000002
        /*03ec*/ 	.word	0x000000e0
        /*03f0*/ 	.short	0x010a
        /*03f2*/ 	.byte	0xff
	.zero		1


	//   ....[48]....
        /*03f4*/ 	.word	0x00002ac0
        /*03f8*/ 	.word	0x00000004
        /*03fc*/ 	.word	0x00000000
        /*0400*/ 	.short	0x0101
        /*0402*/ 	.byte	0xff
	.zero		1


	//   ....[49]....
        /*0404*/ 	.word	0x00002ae0
        /*0408*/ 	.word	0x000000ff
        /*040c*/ 	.word	0x00000090
        /*0410*/ 	.short	0x010a
        /*0412*/ 	.byte	0x04
	.zero		1


	//   ....[50]....
        /*0414*/ 	.word	0x00002c00
        /*0418*/ 	.word	0x00000002
        /*041c*/ 	.word	0x00000080
        /*0420*/ 	.short	0x010a
        /*0422*/ 	.byte	0xff
	.zero		1


	//   ....[51]....
        /*0424*/ 	.word	0x00002d10
        /*0428*/ 	.word	0x00000002
        /*042c*/ 	.word	0x00000000
        /*0430*/ 	.short	0x0101
        /*0432*/ 	.byte	0xff
	.zero		1


	//   ....[52]....
        /*0434*/ 	.word	0x00002da0
        /*0438*/ 	.word	0x000000ff
        /*043c*/ 	.word	0x00000090
        /*0440*/ 	.short	0x0106
        /*0442*/ 	.byte	0x04
	.zero		1


	//   ....[53]....
        /*0444*/ 	.word	0x00002dc0
        /*0448*/ 	.word	0x000000ff
        /*044c*/ 	.word	0x00000090
        /*0450*/ 	.short	0x010a
        /*0452*/ 	.byte	0x04
	.zero		1


	//   ....[54]....
        /*0454*/ 	.word	0x00002e50
        /*0458*/ 	.word	0x000000ff
        /*045c*/ 	.word	0x00000090
        /*0460*/ 	.short	0x0106
        /*0462*/ 	.byte	0x07
	.zero		1


	//   ....[55]....
        /*0464*/ 	.word	0x00002e90
        /*0468*/ 	.word	0x00000000
        /*046c*/ 	.word	0x00000090
        /*0470*/ 	.short	0x010a
        /*0472*/ 	.byte	0xff
	.zero		1


	//   ....[56]....
        /*0474*/ 	.word	0x000033b0
        /*0478*/ 	.word	0x00000000
        /*047c*/ 	.word	0x00000080
        /*0480*/ 	.short	0x010a
        /*0482*/ 	.byte	0xff
	.zero		1


	//   ....[57]....
        /*0484*/ 	.word	0x000034c0
        /*0488*/ 	.word	0x00000003
        /*048c*/ 	.word	0x00000000
        /*0490*/ 	.short	0x0101
        /*0492*/ 	.byte	0xff
	.zero		1


	//   ....[58]....
        /*0494*/ 	.word	0x000034d0
        /*0498*/ 	.word	0x000000ff
        /*049c*/ 	.word	0x00000000
        /*04a0*/ 	.short	0x010a
        /*04a2*/ 	.byte	0x04
	.zero		1


	//   ....[59]....
        /*04a4*/ 	.word	0x000034f0
        /*04a8*/ 	.word	0x000000ff
        /*04ac*/ 	.word	0x000000c0
        /*04b0*/ 	.short	0x010a
        /*04b2*/ 	.byte	0x16
	.zero		1


	//   ....[60]....
        /*04b4*/ 	.word	0x000035c0
        /*04b8*/ 	.word	0x000000ff
        /*04bc*/ 	.word	0x00000000
        /*04c0*/ 	.short	0x010a
        /*04c2*/ 	.byte	0x05
	.zero		1


	//   ....[61]....
        /*04c4*/ 	.word	0x00003700
        /*04c8*/ 	.word	0x000000ff
        /*04cc*/ 	.word	0x00000000
        /*04d0*/ 	.short	0x010a
        /*04d2*/ 	.byte	0x04
	.zero		1


	//   ....[62]....
        /*04d4*/ 	.word	0x000038f0
        /*04d8*/ 	.word	0x000000ff
        /*04dc*/ 	.word	0x00000000
        /*04e0*/ 	.short	0x010a
        /*04e2*/ 	.byte	0x04
	.zero		1


	//   ....[63]....
        /*04e4*/ 	.word	0x00003980
        /*04e8*/ 	.word	0x000000ff
        /*04ec*/ 	.word	0x00000000
        /*04f0*/ 	.short	0x010a
        /*04f2*/ 	.byte	0x05
	.zero		1


	//   ....[64]....
        /*04f4*/ 	.word	0x00003a10
        /*04f8*/ 	.word	0x000000ff
        /*04fc*/ 	.word	0x00000000
        /*0500*/ 	.short	0x010a
        /*0502*/ 	.byte	0x05
	.zero		1


	//   ....[65]....
        /*0504*/ 	.word	0x00003aa0
        /*0508*/ 	.word	0x000000ff
        /*050c*/ 	.word	0x00000000
        /*0510*/ 	.short	0x010a
        /*0512*/ 	.byte	0x04
	.zero		1


	//   ....[66]....
        /*0514*/ 	.word	0x00003f40
        /*0518*/ 	.word	0x0000000c
        /*051c*/ 	.word	0x00000080
        /*0520*/ 	.short	0x010a
        /*0522*/ 	.byte	0xff
	.zero		1


	//   ....[67]....
        /*0524*/ 	.word	0x000040b0
        /*0528*/ 	.word	0x00000000
        /*052c*/ 	.word	0x00000000
        /*0530*/ 	.short	0x0101
        /*0532*/ 	.byte	0xff
	.zero		1


	//   ....[68]....
        /*0534*/ 	.word	0x00004530
        /*0538*/ 	.word	0x000000ff
        /*053c*/ 	.word	0x00000078
        /*0540*/ 	.short	0x010a
        /*0542*/ 	.byte	0x18
	.zero		1


	//   ....[69]....
        /*0544*/ 	.word	0x000046f0
        /*0548*/ 	.word	0x000000ff
        /*054c*/ 	.word	0x00000058
        /*0550*/ 	.short	0x010a
        /*0552*/ 	.byte	0x04
	.zero		1


	//   ....[70]....
        /*0554*/ 	.word	0x000048d0
        /*0558*/ 	.word	0x000000ff
        /*055c*/ 	.word	0x00000040
        /*0560*/ 	.short	0x010b
        /*0562*/ 	.byte	0x04
	.zero		1


	//   ....[71]....
        /*0564*/ 	.word	0x000048e0
        /*0568*/ 	.word	0x000000ff
        /*056c*/ 	.word	0x00000000
        /*0570*/ 	.short	0x0101
        /*0572*/ 	.byte	0x14
	.zero		1


	//   ....[72]....
        /*0574*/ 	.word	0x000048f0
        /*0578*/ 	.word	0x000000ff
        /*057c*/ 	.word	0x00000058
        /*0580*/ 	.short	0x010a
        /*0582*/ 	.byte	0x05
	.zero		1


	//   ....[73]....
        /*0584*/ 	.word	0x00004af0
        /*0588*/ 	.word	0x000000ff
        /*058c*/ 	.word	0x00000040
        /*0590*/ 	.short	0x010b
        /*0592*/ 	.byte	0x05
	.zero		1


	//   ....[74]....
        /*0594*/ 	.word	0x00004b00
        /*0598*/ 	.word	0x000000ff
        /*059c*/ 	.word	0x00000000
        /*05a0*/ 	.short	0x0101
        /*05a2*/ 	.byte	0x04
	.zero		1


	//   ....[75]....
        /*05a4*/ 	.word	0x00004ba0
        /*05a8*/ 	.word	0x000000ff
        /*05ac*/ 	.word	0x00000000
        /*05b0*/ 	.short	0x010a
        /*05b2*/ 	.byte	0x04
	.zero		1


	//   ....[76]....
        /*05b4*/ 	.word	0x00004c30
        /*05b8*/ 	.word	0x000000ff
        /*05bc*/ 	.word	0x00000000
        /*05c0*/ 	.short	0x010a
        /*05c2*/ 	.byte	0x05
	.zero		1


	//   ....[77]....
        /*05c4*/ 	.word	0x00004cd0
        /*05c8*/ 	.word	0x00000000
        /*05cc*/ 	.word	0x00000000
        /*05d0*/ 	.short	0x010a
        /*05d2*/ 	.byte	0xff
	.zero		1


	//   ....[78]....
        /*05d4*/ 	.word	0x00005030
        /*05d8*/ 	.word	0x00000003
        /*05dc*/ 	.word	0x00000080
        /*05e0*/ 	.short	0x010a
        /*05e2*/ 	.byte	0xff
	.zero		1


	//   ....[79]....
        /*05e4*/ 	.word	0x000051b0
        /*05e8*/ 	.word	0x00000000
        /*05ec*/ 	.word	0x00000000
        /*05f0*/ 	.short	0x0101
        /*05f2*/ 	.byte	0xff
	.zero		1


	//   ....[80]....
        /*05f4*/ 	.word	0x00005d80
        /*05f8*/ 	.word	0x00000000
        /*05fc*/ 	.word	0x00000040
        /*0600*/ 	.short	0x010a
        /*0602*/ 	.byte	0xff
	.zero		1


	//   ....[81]....
        /*0604*/ 	.word	0x00005df0
        /*0608*/ 	.word	0x00000066
        /*060c*/ 	.word	0x000000a0
        /*0610*/ 	.short	0x010a
        /*0612*/ 	.byte	0xff
	.zero		1


	//   ....[82]....
        /*0614*/ 	.word	0x00005ee0
        /*0618*/ 	.word	0x00000000
        /*061c*/ 	.word	0x00000040
        /*0620*/ 	.short	0x010a
        /*0622*/ 	.byte	0xff
	.zero		1


	//   ....[83]....
        /*0624*/ 	.word	0x00006010
        /*0628*/ 	.word	0x00000066
        /*062c*/ 	.word	0x000000a0
        /*0630*/ 	.short	0x010a
        /*0632*/ 	.byte	0xff
	.zero		1


	//   ....[84]....
        /*0634*/ 	.word	0x00006b40
        /*0638*/ 	.word	0x00000000
        /*063c*/ 	.word	0x00000000
        /*0640*/ 	.short	0x0101
        /*0642*/ 	.byte	0xff
	.zero		1


	//   ....[85]....
        /*0644*/ 	.word	0x00006b50
        /*0648*/ 	.word	0x00000003
        /*064c*/ 	.word	0x00000040
        /*0650*/ 	.short	0x010a
        /*0652*/ 	.byte	0xff
	.zero		1


	//   ....[86]....
        /*0654*/ 	.word	0x00006c20
        /*0658*/ 	.word	0x00000003
        /*065c*/ 	.word	0x00000040
        /*0660*/ 	.short	0x010a
        /*0662*/ 	.byte	0xff
	.zero		1


	//   ....[87]....
        /*0664*/ 	.word	0x00007080
        /*0668*/ 	.word	0x000000ff
        /*066c*/ 	.word	0x00000000
        /*0670*/ 	.short	0x0101
        /*0672*/ 	.byte	0x05
	.zero		1


	//   ....[88]....
        /*0674*/ 	.word	0x000078e0
        /*0678*/ 	.word	0x00000002
        /*067c*/ 	.word	0x00000000
        /*0680*/ 	.short	0x0101
        /*0682*/ 	.byte	0xff
	.zero		1


	//   ....[89]....
        /*0684*/ 	.word	0x00007ba0
        /*0688*/ 	.word	0x000000ff
        /*068c*/ 	.word	0x00000000
        /*0690*/ 	.short	0x0101
        /*0692*/ 	.byte	0x04
	.zero		1


	//   ....[90]....
        /*0694*/ 	.word	0x00007bc0
        /*0698*/ 	.word	0x00000000
        /*069c*/ 	.word	0x000000f0
        /*06a0*/ 	.short	0x010a
        /*06a2*/ 	.byte	0xff
	.zero		1


	//   ....[91]....
        /*06a4*/ 	.word	0x00007c20
        /*06a8*/ 	.word	0x00000000
        /*06ac*/ 	.word	0x00000020
        /*06b0*/ 	.short	0x010a
        /*06b2*/ 	.byte	0xff
	.zero		1


	//   ....[92]....
        /*06b4*/ 	.word	0x00007c80
        /*06b8*/ 	.word	0x00000000
        /*06bc*/ 	.word	0x00000020
        /*06c0*/ 	.short	0x010a
        /*06c2*/ 	.byte	0xff
	.zero		1


	//   ....[93]....
        /*06c4*/ 	.word	0x00007cd0
        /*06c8*/ 	.word	0x00000003
        /*06cc*/ 	.word	0x00000080
        /*06d0*/ 	.short	0x010a
        /*06d2*/ 	.byte	0xff
	.zero		1


	//   ....[94]....
        /*06d4*/ 	.word	0x00007d30
        /*06d8*/ 	.word	0x00000000
        /*06dc*/ 	.word	0x00000000
        /*06e0*/ 	.short	0x010a
        /*06e2*/ 	.byte	0xff
	.zero		1


	//   ....[95]....
        /*06e4*/ 	.word	0x00007d90
        /*06e8*/ 	.word	0x00000000
        /*06ec*/ 	.word	0x00000000
        /*06f0*/ 	.short	0x010a
        /*06f2*/ 	.byte	0xff
	.zero		1


	//   ....[96]....
        /*06f4*/ 	.word	0x00007df0
        /*06f8*/ 	.word	0x00000000
        /*06fc*/ 	.word	0x00000000
        /*0700*/ 	.short	0x010a
        /*0702*/ 	.byte	0xff
	.zero		1


	//   ....[97]....
        /*0704*/ 	.word	0x00007e40
        /*0708*/ 	.word	0x00000002
        /*070c*/ 	.word	0x000000e0
        /*0710*/ 	.short	0x010a
        /*0712*/ 	.byte	0xff
	.zero		1


	//   ....[98]....
        /*0714*/ 	.word	0x00007ea0
        /*0718*/ 	.word	0x00000002
        /*071c*/ 	.word	0x00000090
        /*0720*/ 	.short	0x010a
        /*0722*/ 	.byte	0xff
	.zero		1


	//   ....[99]....
        /*0724*/ 	.word	0x00007ef0
        /*0728*/ 	.word	0x00000002
        /*072c*/ 	.word	0x00000080
        /*0730*/ 	.short	0x010a
        /*0732*/ 	.byte	0xff
	.zero		1


	//   ....[100]....
        /*0734*/ 	.word	0x00007f50
        /*0738*/ 	.word	0x00000000
        /*073c*/ 	.word	0x00000090
        /*0740*/ 	.short	0x010a
        /*0742*/ 	.byte	0xff
	.zero		1


	//   ....[101]....
        /*0744*/ 	.word	0x00007fa0
        /*0748*/ 	.word	0x00000000
        /*074c*/ 	.word	0x00000080
        /*0750*/ 	.short	0x010a
        /*0752*/ 	.byte	0xff
	.zero		1


	//   ....[102]....
        /*0754*/ 	.word	0x00008000
        /*0758*/ 	.word	0x00000003
        /*075c*/ 	.word	0x000000c0
        /*0760*/ 	.short	0x010a
        /*0762*/ 	.byte	0xff
	.zero		1


	//   ....[103]....
        /*0764*/ 	.word	0x00008060
        /*0768*/ 	.word	0x00000000
        /*076c*/ 	.word	0x00000000
        /*0770*/ 	.short	0x010a
        /*0772*/ 	.byte	0xff
	.zero		1


	//   ....[104]....
        /*0774*/ 	.word	0x000080c0
        /*0778*/ 	.word	0x00000000
        /*077c*/ 	.word	0x00000000
        /*0780*/ 	.short	0x010a
        /*0782*/ 	.byte	0xff
	.zero		1


	//   ....[105]....
        /*0784*/ 	.word	0x00008120
        /*0788*/ 	.word	0x00000000
        /*078c*/ 	.word	0x00000000
        /*0790*/ 	.short	0x010a
        /*0792*/ 	.byte	0xff
	.zero		1


	//   ....[106]....
        /*0794*/ 	.word	0x00008180
        /*0798*/ 	.word	0x00000000
        /*079c*/ 	.word	0x00000000
        /*07a0*/ 	.short	0x010a
        /*07a2*/ 	.byte	0xff
	.zero		1


	//   ....[107]....
        /*07a4*/ 	.word	0x000081e0
        /*07a8*/ 	.word	0x00000000
        /*07ac*/ 	.word	0x00000000
        /*07b0*/ 	.short	0x010a
        /*07b2*/ 	.byte	0xff
	.zero		1


	//   ....[108]....
        /*07b4*/ 	.word	0x00008230
        /*07b8*/ 	.word	0x0000000c
        /*07bc*/ 	.word	0x00000080
        /*07c0*/ 	.short	0x010a
        /*07c2*/ 	.byte	0xff
	.zero		1


	//   ....[109]....
        /*07c4*/ 	.word	0x00008290
        /*07c8*/ 	.word	0x00000000
        /*07cc*/ 	.word	0x00000078
        /*07d0*/ 	.short	0x010a
        /*07d2*/ 	.byte	0xff
	.zero		1


	//   ....[110]....
        /*07d4*/ 	.word	0x000082f0
        /*07d8*/ 	.word	0x00000000
        /*07dc*/ 	.word	0x00000058
        /*07e0*/ 	.short	0x010a
        /*07e2*/ 	.byte	0xff
	.zero		1


	//   ....[111]....
        /*07e4*/ 	.word	0x00008350
        /*07e8*/ 	.word	0x00000009
        /*07ec*/ 	.word	0x00000058
        /*07f0*/ 	.short	0x010a
        /*07f2*/ 	.byte	0xff
	.zero		1


	//   ....[112]....
        /*07f4*/ 	.word	0x000083b0
        /*07f8*/ 	.word	0x00000000
        /*07fc*/ 	.word	0x00000000
        /*0800*/ 	.short	0x010a
        /*0802*/ 	.byte	0xff
	.zero		1


	//   ....[113]....
        /*0804*/ 	.word	0x00008410
        /*0808*/ 	.word	0x00000000
        /*080c*/ 	.word	0x00000000
        /*0810*/ 	.short	0x010a
        /*0812*/ 	.byte	0xff
	.zero		1


	//   ....[114]....
        /*0814*/ 	.word	0x00008460
        /*0818*/ 	.word	0x00000003
        /*081c*/ 	.word	0x00000080
        /*0820*/ 	.short	0x010a
        /*0822*/ 	.byte	0xff
	.zero		1


	//   ....[115]....
        /*0824*/ 	.word	0x000084b0
        /*0828*/ 	.word	0x00000000
        /*082c*/ 	.word	0x00000040
        /*0830*/ 	.short	0x010a
        /*0832*/ 	.byte	0xff
	.zero		1


	//   ....[116]....
        /*0834*/ 	.word	0x00008500
        /*0838*/ 	.word	0x00000066
        /*083c*/ 	.word	0x000000a0
        /*0840*/ 	.short	0x010a
        /*0842*/ 	.byte	0xff
	.zero		1


	//   ....[117]....
        /*0844*/ 	.word	0x00008550
        /*0848*/ 	.word	0x00000003
        /*084c*/ 	.word	0x00000040
        /*0850*/ 	.short	0x010a
        /*0852*/ 	.byte	0xff
	.zero		1


	//----- nvinfo : EIATTR_NUM_MBARRIERS
	.align		4
.L_47:
        /*0854*/ 	.byte	0x03, 0x38
        /*0856*/ 	.short	0x0020


	//----- nvinfo : EIATTR_EXIT_INSTR_OFFSETS
	.align		4
        /*0858*/ 	.byte	0x04, 0x1c
        /*085a*/ 	.short	(.L_49 - .L_48)


	//   ....[0]....
.L_48:
        /*085c*/ 	.word	0x00002950


	//   ....[1]....
        /*0860*/ 	.word	0x00002e60


	//   ....[2]....
        /*0864*/ 	.word	0x00002ec0


	//   ....[3]....
        /*0868*/ 	.word	0x00003d00


	//   ....[4]....
        /*086c*/ 	.word	0x00004d00


	//   ....[5]....
        /*0870*/ 	.word	0x00004d40


	//   ....[6]....
        /*0874*/ 	.word	0x00007a80


	//   ....[7]....
        /*0878*/ 	.word	0x00007b00


	//   ....[8]....
        /*087c*/ 	.word	0x00007b30


	//   ....[9]....
        /*0880*/ 	.word	0x00007bb0


	//----- nvinfo : EIATTR_MAX_THREADS
	.align		4
.L_49:
        /*0884*/ 	.byte	0x04, 0x05
        /*0886*/ 	.short	(.L_51 - .L_50)
.L_50:
        /*0888*/ 	.word	0x00000100
        /*088c*/ 	.word	0x00000001
        /*0890*/ 	.word	0x00000001


	//----- nvinfo : EIATTR_CRS_STACK_SIZE
	.align		4
.L_51:
        /*0894*/ 	.byte	0x04, 0x1e
        /*0896*/ 	.short	(.L_53 - .L_52)
.L_52:
        /*0898*/ 	.word	0x00000000


	//----- nvinfo : EIATTR_CBANK_PARAM_SIZE
	.align		4
.L_53:
        /*089c*/ 	.byte	0x03, 0x19
        /*089e*/ 	.short	0x0800


	//----- nvinfo : EIATTR_PARAM_CBANK
	.align		4
        /*08a0*/ 	.byte	0x04, 0x0a
        /*08a2*/ 	.short	(.L_55 - .L_54)
	.align		4
.L_54:
        /*08a4*/ 	.word	index@(.nv.constant0._ZN7cutlass13device_kernelINS_4gemm6kernel13GemmUniversalIN4cute5tupleIJiiiiEEENS1_10collective13CollectiveMmaINS1_35MainloopSm100TmaUmmaWarpSpecializedILi4ELi2ELi4ENS5_IJNS4_1CILi1EEENSA_ILi2EEESB_EEEEENS5_IJNSA_ILi128EEENSA_ILi64EEENSA_ILi32EEEEEENS_6half_tENS5_IJlSB_lEEESJ_SK_NS4_8TiledMMAINS4_8MMA_AtomIJNS4_20SM100_MMA_F16BF16_SSISJ_SJ_fLi128ELi64ELNS4_4UMMA5MajorE0ELSP_0ELNSO_7ScaleInE0ELSQ_0EEEEEENS4_6LayoutINS5_IJSB_SB_SB_EEENS5_IJNSA_ILi0EEESV_SV_EEEEENS5_IJNS4_10UnderscoreESY_SY_EEEEENS4_23SM90_TMA_LOAD_MULTICASTENS4_14ComposedLayoutINS4_7SwizzleILi2ELi4ELi3EEENS4_18smem_ptr_flag_bitsILi16EEENST_INS5_IJNSA_ILi8EEESH_EEENS5_IJSH_SB_EEEEEEEvNS4_8identityENS4_13SM90_TMA_LOADES1B_vS1C_EENS_8epilogue10collective18CollectiveEpilogueINS1F_23Sm100TmaWarpSpecializedILi3ELi2ELi32ELb1ELb0EEEJSI_NS5_IJNST_ISF_SB_EENST_ISH_SB_EEEEESJ_SK_SJ_SK_NS1F_6fusion15FusionCallbacksIS1J_NS1N_17LinearCombinationISJ_fSJ_fLNS_15FloatRoundStyleE2EEESI_S1M_JEEENS4_5SM1004TMEM4LOAD26SM100_TMEM_LOAD_32dp32b32xES1D_S1B_NS4_39AutoVectorizingCopyWithAssumedAlignmentILi128EEENS4_14SM90_TMA_STOREES1B_S1Y_S1Y_EEEvvEEEEvNT_6ParamsE)
        /*08a8*/ 	.short	0x0380
        /*08aa*/ 	.short	0x0800


	//----- nvinfo : EIATTR_SW_WAR
	.align		4
.L_55:
        /*08ac*/ 	.byte	0x04, 0x36
        /*08ae*/ 	.short	(.L_57 - .L_56)
.L_56:
        /*08b0*/ 	.word	0x00000008
.L_57:


//--------------------- .nv.callgraph             --------------------------
	.section	.nv.callgraph,"",@"SHT_CUDA_CALLGRAPH"
	.align	4
	.sectionentsize	8
	.align		4
        /*0000*/ 	.word	0x00000000
	.align		4
        /*0004*/ 	.word	0xffffffff
	.align		4
        /*0008*/ 	.word	index@(_ZN7cutlass13device_kernelINS_4gemm6kernel13GemmUniversalIN4cute5tupleIJiiiiEEENS1_10collective13CollectiveMmaINS1_35MainloopSm100TmaUmmaWarpSpecializedILi4ELi2ELi4ENS5_IJNS4_1CILi1EEENSA_ILi2EEESB_EEEEENS5_IJNSA_ILi128EEENSA_ILi64EEENSA_ILi32EEEEEENS_6half_tENS5_IJlSB_lEEESJ_SK_NS4_8TiledMMAINS4_8MMA_AtomIJNS4_20SM100_MMA_F16BF16_SSISJ_SJ_fLi128ELi64ELNS4_4UMMA5MajorE0ELSP_0ELNSO_7ScaleInE0ELSQ_0EEEEEENS4_6LayoutINS5_IJSB_SB_SB_EEENS5_IJNSA_ILi0EEESV_SV_EEEEENS5_IJNS4_10UnderscoreESY_SY_EEEEENS4_23SM90_TMA_LOAD_MULTICASTENS4_14ComposedLayoutINS4_7SwizzleILi2ELi4ELi3EEENS4_18smem_ptr_flag_bitsILi16EEENST_INS5_IJNSA_ILi8EEESH_EEENS5_IJSH_SB_EEEEEEEvNS4_8identityENS4_13SM90_TMA_LOADES1B_vS1C_EENS_8epilogue10collective18CollectiveEpilogueINS1F_23Sm100TmaWarpSpecializedILi3ELi2ELi32ELb1ELb0EEEJSI_NS5_IJNST_ISF_SB_EENST_ISH_SB_EEEEESJ_SK_SJ_SK_NS1F_6fusion15FusionCallbacksIS1J_NS1N_17LinearCombinationISJ_fSJ_fLNS_15FloatRoundStyleE2EEESI_S1M_JEEENS4_5SM1004TMEM4LOAD26SM100_TMEM_LOAD_32dp32b32xES1D_S1B_NS4_39AutoVectorizingCopyWithAssumedAlignmentILi128EEENS4_14SM90_TMA_STOREES1B_S1Y_S1Y_EEEvvEEEEvNT_6ParamsE)
	.align		4
        /*000c*/ 	.word	index@(__assertfail)
	.align		4
        /*0010*/ 	.word	0x00000000
	.align		4
        /*0014*/ 	.word	0xfffffffe
	.align		4
        /*0018*/ 	.word	0x00000000
	.align		4
        /*001c*/ 	.word	0xfffffffd
	.align		4
        /*0020*/ 	.word	0x00000000
	.align		4
        /*0024*/ 	.word	0xfffffffc


//--------------------- .nv.constant4             --------------------------
	.section	.nv.constant4,"a",@progbits
	.align	8
	.align		8
.nv.constant4:
        /*0000*/ 	.dword	__assertfail
	.align		8
        /*0008*/ 	.dword	__unnamed_1
	.align		8
        /*0010*/ 	.dword	__unnamed_2
	.align		8
        /*0018*/ 	.dword	_ZN39_INTERNAL_a3fd0237_4_k_cu_7ad7f2a5_64184cuda3std3__45__cpo5beginE
	.align		8
        /*0020*/ 	.dword	_ZN39_INTERNAL_a3fd0237_4_k_cu_7ad7f2a5_64184cuda3std3__45__cpo3endE
	.align		8
        /*0028*/ 	.dword	_ZN39_INTERNAL_a3fd0237_4_k_cu_7ad7f2a5_64184cuda3std3__45__cpo6cbeginE
	.align		8
        /*0030*/ 	.dword	_ZN39_INTERNAL_a3fd0237_4_k_cu_7ad7f2a5_64184cuda3std3__45__cpo4cendE
	.align		8
        /*0038*/ 	.dword	_ZN39_INTERNAL_a3fd0237_4_k_cu_7ad7f2a5_64184cuda3std3__441_GLOBAL__N__a3fd0237_4_k_cu_7ad7f2a5_64186ignoreE
	.align		8
        /*0040*/ 	.dword	_ZN39_INTERNAL_a3fd0237_4_k_cu_7ad7f2a5_64184cuda3std3__419piecewise_constructE
	.align		8
        /*0048*/ 	.dword	_ZN39_INTERNAL_a3fd0237_4_k_cu_7ad7f2a5_64184cuda3std3__48in_placeE
	.align		8
        /*0050*/ 	.dword	_ZN39_INTERNAL_a3fd0237_4_k_cu_7ad7f2a5_64184cuda3std6ranges3__45__cpo4swapE
	.align		8
        /*0058*/ 	.dword	_ZN39_INTERNAL_a3fd0237_4_k_cu_7ad7f2a5_64184cuda3std6ranges3__45__cpo9iter_moveE
	.align		8
        /*0060*/ 	.dword	_ZN39_INTERNAL_a3fd0237_4_k_cu_7ad7f2a5_64184cute7productE
	.align		8
        /*0068*/ 	.dword	_ZN39_INTERNAL_a3fd0237_4_k_cu_7ad7f2a5_64184cute1_E
	.align		8
        /*0070*/ 	.dword	$str$25
	.align		8
        /*0078*/ 	.dword	$str$26
	.align		8
        /*0080*/ 	.dword	$str$27
	.align		8
        /*0088*/ 	.dword	$str$28


//--------------------- .text._ZN7cutlass13device_kernelINS_4gemm6kernel13GemmUniversalIN4cute5tupleIJiiiiEEENS1_10collective13CollectiveMmaINS1_35MainloopSm100TmaUmmaWarpSpecializedILi4ELi2ELi4ENS5_IJNS4_1CILi1EEENSA_ILi2EEESB_EEEEENS5_IJNSA_ILi128EEENSA_ILi64EEENSA_ILi32EEEEEENS_6half_tENS5_IJlSB_lEEESJ_SK_NS4_8TiledMMAINS4_8MMA_AtomIJNS4_20SM100_MMA_F16BF16_SSISJ_SJ_fLi128ELi64ELNS4_4UMMA5MajorE0ELSP_0ELNSO_7ScaleInE0ELSQ_0EEEEEENS4_6LayoutINS5_IJSB_SB_SB_EEENS5_IJNSA_ILi0EEESV_SV_EEEEENS5_IJNS4_10UnderscoreESY_SY_EEEEENS4_23SM90_TMA_LOAD_MULTICASTENS4_14ComposedLayoutINS4_7SwizzleILi2ELi4ELi3EEENS4_18smem_ptr_flag_bitsILi16EEENST_INS5_IJNSA_ILi8EEESH_EEENS5_IJSH_SB_EEEEEEEvNS4_8identityENS4_13SM90_TMA_LOADES1B_vS1C_EENS_8epilogue10collective18CollectiveEpilogueINS1F_23Sm100TmaWarpSpecializedILi3ELi2ELi32ELb1ELb0EEEJSI_NS5_IJNST_ISF_SB_EENST_ISH_SB_EEEEESJ_SK_SJ_SK_NS1F_6fusion15FusionCallbacksIS1J_NS1N_17LinearCombinationISJ_fSJ_fLNS_15FloatRoundStyleE2EEESI_S1M_JEEENS4_5SM1004TMEM4LOAD26SM100_TMEM_LOAD_32dp32b32xES1D_S1B_NS4_39AutoVectorizingCopyWithAssumedAlignmentILi128EEENS4_14SM90_TMA_STOREES1B_S1Y_S1Y_EEEvvEEEEvNT_6ParamsE --------------------------
	.section	.text._ZN7cutlass13device_kernelINS_4gemm6kernel13GemmUniversalIN4cute5tupleIJiiiiEEENS1_10collective13CollectiveMmaINS1_35MainloopSm100TmaUmmaWarpSpecializedILi4ELi2ELi4ENS5_IJNS4_1CILi1EEENSA_ILi2EEESB_EEEEENS5_IJNSA_ILi128EEENSA_ILi64EEENSA_ILi32EEEEEENS_6half_tENS5_IJlSB_lEEESJ_SK_NS4_8TiledMMAINS4_8MMA_AtomIJNS4_20SM100_MMA_F16BF16_SSISJ_SJ_fLi128ELi64ELNS4_4UMMA5MajorE0ELSP_0ELNSO_7ScaleInE0ELSQ_0EEEEEENS4_6LayoutINS5_IJSB_SB_SB_EEENS5_IJNSA_ILi0EEESV_SV_EEEEENS5_IJNS4_10UnderscoreESY_SY_EEEEENS4_23SM90_TMA_LOAD_MULTICASTENS4_14ComposedLayoutINS4_7SwizzleILi2ELi4ELi3EEENS4_18smem_ptr_flag_bitsILi16EEENST_INS5_IJNSA_ILi8EEESH_EEENS5_IJSH_SB_EEEEEEEvNS4_8identityENS4_13SM90_TMA_LOADES1B_vS1C_EENS_8epilogue10collective18CollectiveEpilogueINS1F_23Sm100TmaWarpSpecializedILi3ELi2ELi32ELb1ELb0EEEJSI_NS5_IJNST_ISF_SB_EENST_ISH_SB_EEEEESJ_SK_SJ_SK_NS1F_6fusion15FusionCallbacksIS1J_NS1N_17LinearCombinationISJ_fSJ_fLNS_15FloatRoundStyleE2EEESI_S1M_JEEENS4_5SM1004TMEM4LOAD26SM100_TMEM_LOAD_32dp32b32xES1D_S1B_NS4_39AutoVectorizingCopyWithAssumedAlignmentILi128EEENS4_14SM90_TMA_STOREES1B_S1Y_S1Y_EEEvvEEEEvNT_6ParamsE,"ax",@progbits
	.align	128
.text._ZN7cutlass13device_kernelINS_4gemm6kernel13GemmUniversalIN4cute5tupleIJiiiiEEENS1_10collective13CollectiveMmaINS1_35MainloopSm100TmaUmmaWarpSpecializedILi4ELi2ELi4ENS5_IJNS4_1CILi1EEENSA_ILi2EEESB_EEEEENS5_IJNSA_ILi128EEENSA_ILi64EEENSA_ILi32EEEEEENS_6half_tENS5_IJlSB_lEEESJ_SK_NS4_8TiledMMAINS4_8MMA_AtomIJNS4_20SM100_MMA_F16BF16_SSISJ_SJ_fLi128ELi64ELNS4_4UMMA5MajorE0ELSP_0ELNSO_7ScaleInE0ELSQ_0EEEEEENS4_6LayoutINS5_IJSB_SB_SB_EEENS5_IJNSA_ILi0EEESV_SV_EEEEENS5_IJNS4_10UnderscoreESY_SY_EEEEENS4_23SM90_TMA_LOAD_MULTICASTENS4_14ComposedLayoutINS4_7SwizzleILi2ELi4ELi3EEENS4_18smem_ptr_flag_bitsILi16EEENST_INS5_IJNSA_ILi8EEESH_EEENS5_IJSH_SB_EEEEEEEvNS4_8identityENS4_13SM90_TMA_LOADES1B_vS1C_EENS_8epilogue10collective18CollectiveEpilogueINS1F_23Sm100TmaWarpSpecializedILi3ELi2ELi32ELb1ELb0EEEJSI_NS5_IJNST_ISF_SB_EENST_ISH_SB_EEEEESJ_SK_SJ_SK_NS1F_6fusion15FusionCallbacksIS1J_NS1N_17LinearCombinationISJ_fSJ_fLNS_15FloatRoundStyleE2EEESI_S1M_JEEENS4_5SM1004TMEM4LOAD26SM100_TMEM_LOAD_32dp32b32xES1D_S1B_NS4_39AutoVectorizingCopyWithAssumedAlignmentILi128EEENS4_14SM90_TMA_STOREES1B_S1Y_S1Y_EEEvvEEEEvNT_6ParamsE:
        .type           _ZN7cutlass13device_kernelINS_4gemm6kernel13GemmUniversalIN4cute5tupleIJiiiiEEENS1_10collective13CollectiveMmaINS1_35MainloopSm100TmaUmmaWarpSpecializedILi4ELi2ELi4ENS5_IJNS4_1CILi1EEENSA_ILi2EEESB_EEEEENS5_IJNSA_ILi128EEENSA_ILi64EEENSA_ILi32EEEEEENS_6half_tENS5_IJlSB_lEEESJ_SK_NS4_8TiledMMAINS4_8MMA_AtomIJNS4_20SM100_MMA_F16BF16_SSISJ_SJ_fLi128ELi64ELNS4_4UMMA5MajorE0ELSP_0ELNSO_7ScaleInE0ELSQ_0EEEEEENS4_6LayoutINS5_IJSB_SB_SB_EEENS5_IJNSA_ILi0EEESV_SV_EEEEENS5_IJNS4_10UnderscoreESY_SY_EEEEENS4_23SM90_TMA_LOAD_MULTICASTENS4_14ComposedLayoutINS4_7SwizzleILi2ELi4ELi3EEENS4_18smem_ptr_flag_bitsILi16EEENST_INS5_IJNSA_ILi8EEESH_EEENS5_IJSH_SB_EEEEEEEvNS4_8identityENS4_13SM90_TMA_LOADES1B_vS1C_EENS_8epilogue10collective18CollectiveEpilogueINS1F_23Sm100TmaWarpSpecializedILi3ELi2ELi32ELb1ELb0EEEJSI_NS5_IJNST_ISF_SB_EENST_ISH_SB_EEEEESJ_SK_SJ_SK_NS1F_6fusion15FusionCallbacksIS1J_NS1N_17LinearCombinationISJ_fSJ_fLNS_15FloatRoundStyleE2EEESI_S1M_JEEENS4_5SM1004TMEM4LOAD26SM100_TMEM_LOAD_32dp32b32xES1D_S1B_NS4_39AutoVectorizingCopyWithAssumedAlignmentILi128EEENS4_14SM90_TMA_STOREES1B_S1Y_S1Y_EEEvvEEEEvNT_6ParamsE,@function
        .size           _ZN7cutlass13device_kernelINS_4gemm6kernel13GemmUniversalIN4cute5tupleIJiiiiEEENS1_10collective13CollectiveMmaINS1_35MainloopSm100TmaUmmaWarpSpecializedILi4ELi2ELi4ENS5_IJNS4_1CILi1EEENSA_ILi2EEESB_EEEEENS5_IJNSA_ILi128EEENSA_ILi64EEENSA_ILi32EEEEEENS_6half_tENS5_IJlSB_lEEESJ_SK_NS4_8TiledMMAINS4_8MMA_AtomIJNS4_20SM100_MMA_F16BF16_SSISJ_SJ_fLi128ELi64ELNS4_4UMMA5MajorE0ELSP_0ELNSO_7ScaleInE0ELSQ_0EEEEEENS4_6LayoutINS5_IJSB_SB_SB_EEENS5_IJNSA_ILi0EEESV_SV_EEEEENS5_IJNS4_10UnderscoreESY_SY_EEEEENS4_23SM90_TMA_LOAD_MULTICASTENS4_14ComposedLayoutINS4_7SwizzleILi2ELi4ELi3EEENS4_18smem_ptr_flag_bitsILi16EEENST_INS5_IJNSA_ILi8EEESH_EEENS5_IJSH_SB_EEEEEEEvNS4_8identityENS4_13SM90_TMA_LOADES1B_vS1C_EENS_8epilogue10collective18CollectiveEpilogueINS1F_23Sm100TmaWarpSpecializedILi3ELi2ELi32ELb1ELb0EEEJSI_NS5_IJNST_ISF_SB_EENST_ISH_SB_EEEEESJ_SK_SJ_SK_NS1F_6fusion15FusionCallbacksIS1J_NS1N_17LinearCombinationISJ_fSJ_fLNS_15FloatRoundStyleE2EEESI_S1M_JEEENS4_5SM1004TMEM4LOAD26SM100_TMEM_LOAD_32dp32b32xES1D_S1B_NS4_39AutoVectorizingCopyWithAssumedAlignmentILi128EEENS4_14SM90_TMA_STOREES1B_S1Y_S1Y_EEEvvEEEEvNT_6ParamsE,(.L_x_161 - _ZN7cutlass13device_kernelINS_4gemm6kernel13GemmUniversalIN4cute5tupleIJiiiiEEENS1_10collective13CollectiveMmaINS1_35MainloopSm100TmaUmmaWarpSpecializedILi4ELi2ELi4ENS5_IJNS4_1CILi1EEENSA_ILi2EEESB_EEEEENS5_IJNSA_ILi128EEENSA_ILi64EEENSA_ILi32EEEEEENS_6half_tENS5_IJlSB_lEEESJ_SK_NS4_8TiledMMAINS4_8MMA_AtomIJNS4_20SM100_MMA_F16BF16_SSISJ_SJ_fLi128ELi64ELNS4_4UMMA5MajorE0ELSP_0ELNSO_7ScaleInE0ELSQ_0EEEEEENS4_6LayoutINS5_IJSB_SB_SB_EEENS5_IJNSA_ILi0EEESV_SV_EEEEENS5_IJNS4_10UnderscoreESY_SY_EEEEENS4_23SM90_TMA_LOAD_MULTICASTENS4_14ComposedLayoutINS4_7SwizzleILi2ELi4ELi3EEENS4_18smem_ptr_flag_bitsILi16EEENST_INS5_IJNSA_ILi8EEESH_EEENS5_IJSH_SB_EEEEEEEvNS4_8identityENS4_13SM90_TMA_LOADES1B_vS1C_EENS_8epilogue10collective18CollectiveEpilogueINS1F_23Sm100TmaWarpSpecializedILi3ELi2ELi32ELb1ELb0EEEJSI_NS5_IJNST_ISF_SB_EENST_ISH_SB_EEEEESJ_SK_SJ_SK_NS1F_6fusion15FusionCallbacksIS1J_NS1N_17LinearCombinationISJ_fSJ_fLNS_15FloatRoundStyleE2EEESI_S1M_JEEENS4_5SM1004TMEM4LOAD26SM100_TMEM_LOAD_32dp32b32xES1D_S1B_NS4_39AutoVectorizingCopyWithAssumedAlignmentILi128EEENS4_14SM90_TMA_STOREES1B_S1Y_S1Y_EEEvvEEEEvNT_6ParamsE)
        .other          _ZN7cutlass13device_kernelINS_4gemm6kernel13GemmUniversalIN4cute5tupleIJiiiiEEENS1_10collective13CollectiveMmaINS1_35MainloopSm100TmaUmmaWarpSpecializedILi4ELi2ELi4ENS5_IJNS4_1CILi1EEENSA_ILi2EEESB_EEEEENS5_IJNSA_ILi128EEENSA_ILi64EEENSA_ILi32EEEEEENS_6half_tENS5_IJlSB_lEEESJ_SK_NS4_8TiledMMAINS4_8MMA_AtomIJNS4_20SM100_MMA_F16BF16_SSISJ_SJ_fLi128ELi64ELNS4_4UMMA5MajorE0ELSP_0ELNSO_7ScaleInE0ELSQ_0EEEEEENS4_6LayoutINS5_IJSB_SB_SB_EEENS5_IJNSA_ILi0EEESV_SV_EEEEENS5_IJNS4_10UnderscoreESY_SY_EEEEENS4_23SM90_TMA_LOAD_MULTICASTENS4_14ComposedLayoutINS4_7SwizzleILi2ELi4ELi3EEENS4_18smem_ptr_flag_bitsILi16EEENST_INS5_IJNSA_ILi8EEESH_EEENS5_IJSH_SB_EEEEEEEvNS4_8identityENS4_13SM90_TMA_LOADES1B_vS1C_EENS_8epilogue10collective18CollectiveEpilogueINS1F_23Sm100TmaWarpSpecializedILi3ELi2ELi32ELb1ELb0EEEJSI_NS5_IJNST_ISF_SB_EENST_ISH_SB_EEEEESJ_SK_SJ_SK_NS1F_6fusion15FusionCallbacksIS1J_NS1N_17LinearCombinationISJ_fSJ_fLNS_15FloatRoundStyleE2EEESI_S1M_JEEENS4_5SM1004TMEM4LOAD26SM100_TMEM_LOAD_32dp32b32xES1D_S1B_NS4_39AutoVectorizingCopyWithAssumedAlignmentILi128EEENS4_14SM90_TMA_STOREES1B_S1Y_S1Y_EEEvvEEEEvNT_6ParamsE,@"STO_CUDA_ENTRY STV_DEFAULT"
_ZN7cutlass13device_kernelINS_4gemm6kernel13GemmUniversalIN4cute5tupleIJiiiiEEENS1_10collective13CollectiveMmaINS1_35MainloopSm100TmaUmmaWarpSpecializedILi4ELi2ELi4ENS5_IJNS4_1CILi1EEENSA_ILi2EEESB_EEEEENS5_IJNSA_ILi128EEENSA_ILi64EEENSA_ILi32EEEEEENS_6half_tENS5_IJlSB_lEEESJ_SK_NS4_8TiledMMAINS4_8MMA_AtomIJNS4_20SM100_MMA_F16BF16_SSISJ_SJ_fLi128ELi64ELNS4_4UMMA5MajorE0ELSP_0ELNSO_7ScaleInE0ELSQ_0EEEEEENS4_6LayoutINS5_IJSB_SB_SB_EEENS5_IJNSA_ILi0EEESV_SV_EEEEENS5_IJNS4_10UnderscoreESY_SY_EEEEENS4_23SM90_TMA_LOAD_MULTICASTENS4_14ComposedLayoutINS4_7SwizzleILi2ELi4ELi3EEENS4_18smem_ptr_flag_bitsILi16EEENST_INS5_IJNSA_ILi8EEESH_EEENS5_IJSH_SB_EEEEEEEvNS4_8identityENS4_13SM90_TMA_LOADES1B_vS1C_EENS_8epilogue10collective18CollectiveEpilogueINS1F_23Sm100TmaWarpSpecializedILi3ELi2ELi32ELb1ELb0EEEJSI_NS5_IJNST_ISF_SB_EENST_ISH_SB_EEEEESJ_SK_SJ_SK_NS1F_6fusion15FusionCallbacksIS1J_NS1N_17LinearCombinationISJ_fSJ_fLNS_15FloatRoundStyleE2EEESI_S1M_JEEENS4_5SM1004TMEM4LOAD26SM100_TMEM_LOAD_32dp32b32xES1D_S1B_NS4_39AutoVectorizingCopyWithAssumedAlignmentILi128EEENS4_14SM90_TMA_STOREES1B_S1Y_S1Y_EEEvvEEEEvNT_6ParamsE:
[----:B------:R-:W1:Y:S01]  /*0000*/  LDC R1, c[0x0][0x37c] ;  /* 0x0000df00ff017b82 */ /* 0x000e620000000800 */
[----:B------:R-:W2:Y:S01]  /*0010*/  S2R R91, SR_TID.X ;  /* 0x00000000005b7919 */ /* 0x000ea20000002100 */
[----:B------:R-:W3:Y:S01]  /*0020*/  LDCU.64 UR8, c[0x0][0x890] ;  /* 0x00011200ff0877ac */ /* 0x000ee20008000a00 */
[----:B------:R-:W-:Y:S02]  /*0030*/  PRMT R84, RZ, 0x7610, R84 ;  /* 0x00007610ff547816 */ /* 0x000fe40000000054 */
[----:B------:R-:W-:Y:S01]  /*0040*/  ELECT P3, URZ, PT ;  /* 0x0000000000ff782f */ /* 0x000fe20003860000 */
[----:B---3--:R-:W-:-:S04]  /*0050*/  UISETP.NE.U32.AND UP0, UPT, UR8, URZ, UPT ;  /* 0x000000ff0800728c */ /* 0x008fc8000bf05070 */
[----:B------:R-:W-:Y:S01]  /*0060*/  UISETP.NE.AND.EX UP0, UPT, UR9, URZ, UPT, UP0 ;  /* 0x000000ff0900728c */ /* 0x000fe2000bf05300 */
[----:B--2---:R-:W-:-:S05]  /*0070*/  SHF.R.U32.HI R85, RZ, 0x5, R91 ;  /* 0x00000005ff557819 */ /* 0x004fca000001165b */
[----:B------:R-:W2:Y:S02]  /*0080*/  SHFL.IDX PT, R0, R85, RZ, 0x1f ;  /* 0x00001fff55007589 */ /* 0x000ea400000e0000 */
[----:B--2---:R-:W-:Y:S01]  /*0090*/  R2UR UR22, R0 ;  /* 0x00000000001672ca */ /* 0x004fe200000e0000 */
[----:B-1----:R-:W-:-:S14]  /*00a0*/  BRA.U UP0, `(.L_x_0) ;  /* 0x0000000100307547 */ /* 0x002fdc000b800000 */
[----:B------:R-:W1:Y:S02]  /*00b0*/  LDCU.64 UR4, c[0x0][0x888] ;  /* 0x00011100ff0477ac */ /* 0x000e640008000a00 */
[----:B-1----:R-:W-:-:S04]  /*00c0*/  UISETP.NE.U32.AND UP0, UPT, UR4, URZ, UPT ;  /* 0x000000ff0400728c */ /* 0x002fc8000bf05070 */
[----:B------:R-:W-:-:S09]  /*00d0*/  UISETP.NE.AND.EX UP0, UPT, UR5, URZ, UPT, UP0 ;  /* 0x000000ff0500728c */ /* 0x000fd2000bf05300 */
[----:B------:R-:W-:Y:S05]  /*00e0*/  BRA.U !UP0, `(.L_x_1) ;  /* 0x0000000108147547 */ /* 0x000fea000b800000 */
[----:B------:R-:W1:Y:S01]  /*00f0*/  LDC.64 R2, c[0x0][0x888] ;  /* 0x00022200ff027b82 */ /* 0x000e620000000a00 */
[----:B------:R-:W1:Y:S02]  /*0100*/  LDCU.64 UR4, c[0x0][0x358] ;  /* 0x00006b00ff0477ac */ /* 0x000e640008000a00 */
[----:B-1----:R1:W5:Y:S01]  /*0110*/  LDG.E R41, desc[UR4][R2.64] ;  /* 0x0000000402297981 */ /* 0x002362000c1e1900 */
[----:B------:R-:W-:Y:S01]  /*0120*/  HFMA2 R84, -RZ, RZ, 0, 5.9604644775390625e-08 ;  /* 0x00000001ff547431 */ /* 0x000fe200000001ff */
[----:B------:R-:W-:Y:S05]  /*0130*/  BRA `(.L_x_0) ;  /* 0x00000000000c7947 */ /* 0x000fea0003800000 */
.L_x_1:
[----:B------:R-:W1:Y:S01]  /*0140*/  LDCU UR4, c[0x0][0x880] ;  /* 0x00011000ff0477ac */ /* 0x000e620008000800 */
[----:B------:R-:W-:Y:S01]  /*0150*/  HFMA2 R84, -RZ, RZ, 0, 5.9604644775390625e-08 ;  /* 0x00000001ff547431 */ /* 0x000fe200000001ff */
[----:B-1----:R-:W-:-:S07]  /*0160*/  MOV R41, UR4 ;  /* 0x0000000400297c02 */ /* 0x002fce0008000f00 */
.L_x_0:
[----:B------:R-:W2:Y:S02]  /*0170*/  LDCU.64 UR4, c[0x0][0x8b0] ;  /* 0x00011600ff0477ac */ /* 0x000ea40008000a00 */
[----:B--2---:R-:W-:-:S04]  /*0180*/  UISETP.NE.U32.AND UP0, UPT, UR4, URZ, UPT ;  /* 0x000000ff0400728c */ /* 0x004fc8000bf05070 */
[----:B------:R-:W-:-:S09]  /*0190*/  UISETP.NE.AND.EX UP0, UPT, UR5, URZ, UPT, UP0 ;  /* 0x000000ff0500728c */ /* 0x000fd2000bf05300 */
[----:B------:R-:W-:Y:S05]  /*01a0*/  BRA.U UP0, `(.L_x_2) ;  /* 0x0000000100287547 */ /* 0x000fea000b800000 */
[----:B------:R-:W2:Y:S02]  /*01b0*/  LDCU.64 UR4, c[0x0][0x8a8] ;  /* 0x00011500ff0477ac */ /* 0x000ea40008000a00 */
[----:B--2---:R-:W-:-:S04]  /*01c0*/  UISETP.NE.U32.AND UP0, UPT, UR4, URZ, UPT ;  /* 0x000000ff0400728c */ /* 0x004fc8000bf05070 */
[----:B------:R-:W-:-:S09]  /*01d0*/  UISETP.NE.AND.EX UP0, UPT, UR5, URZ, UPT, UP0 ;  /* 0x000000ff0500728c */ /* 0x000fd2000bf05300 */
[----:B------:R-:W-:Y:S05]  /*01e0*/  BRA.U !UP0, `(.L_x_3) ;  /* 0x0000000108107547 */ /* 0x000fea000b800000 */
[----:B------:R-:W2:Y:S01]  /*01f0*/  LDC.64 R38, c[0x0][0x8a8] ;  /* 0x00022a00ff267b82 */ /* 0x000ea20000000a00 */
[----:B------:R-:W2:Y:S02]  /*0200*/  LDCU.64 UR4, c[0x0][0x358] ;  /* 0x00006b00ff0477ac */ /* 0x000ea40008000a00 */
[----:B--2---:R2:W5:Y:S01]  /*0210*/  LDG.E R38, desc[UR4][R38.64] ;  /* 0x0000000426267981 */ /* 0x004562000c1e1900 */
[----:B------:R-:W-:Y:S05]  /*0220*/  BRA `(.L_x_2) ;  /* 0x0000000000087947 */ /* 0x000fea0003800000 */
.L_x_3:
[----:B------:R-:W2:Y:S02]  /*0230*/  LDCU UR4, c[0x0][0x8a0] ;  /* 0x00011400ff0477ac */ /* 0x000ea40008000800 */
[----:B--2---:R-:W-:Y:S02]  /*0240*/  MOV R38, UR4 ;  /* 0x0000000400267c02 */ /* 0x004fe40008000f00 */
.L_x_2:
[----:B------:R-:W-:Y:S01]  /*0250*/  IMAD.U32 R0, RZ, RZ, UR22 ;  /* 0x00000016ff007e24 */ /* 0x000fe2000f8e00ff */
[----:B------:R-:W-:Y:S04]  /*0260*/  BSSY.RECONVERGENT B0, `(.L_x_4) ;  /* 0x000000c000007945 */ /* 0x000fe80003800200 */
[C---:B------:R-:W-:Y:S02]  /*0270*/  ISETP.NE.OR P1, PT, R0.reuse, 0x1, !P3 ;  /* 0x000000010000780c */ /* 0x040fe40005f25670 */
[----:B------:R-:W-:-:S11]  /*0280*/  ISETP.NE.OR P0, PT, R0, 0x3, !P3 ;  /* 0x000000030000780c */ /* 0x000fd60005f05670 */
[----:B------:R-:W-:Y:S05]  /*0290*/  @P1 BRA `(.L_x_5) ;  /* 0x0000000000201947 */ /* 0x000fea0003800000 */
[----:B------:R-:W3:Y:S02]  /*02a0*/  LDCU.64 UR4, c[0x0][0x348] ;  /* 0x00006900ff0477ac */ /* 0x000ee40008000a00 */
[----:B---3--:R-:W-:Y:S02]  /*02b0*/  UIADD3 UR6, UP1, UPT, UR4, 0x80, URZ ;  /* 0x0000008004067890 */ /* 0x008fe4000ff3e0ff */
[----:B------:R-:W-:Y:S02]  /*02c0*/  UIADD3 UR4, UP0, UPT, UR4, 0x180, URZ ;  /* 0x0000018004047890 */ /* 0x000fe4000ff1e0ff */
[----:B------:R-:W-:Y:S02]  /*02d0*/  UIADD3.X UR7, UPT, UPT, URZ, UR5, URZ, UP1, !UPT ;  /* 0x00000005ff077290 */ /* 0x000fe40008ffe4ff */
[----:B------:R-:W-:-:S07]  /*02e0*/  UIADD3.X UR5, UPT, UPT, URZ, UR5, URZ, UP0, !UPT ;  /* 0x00000005ff057290 */ /* 0x000fce00087fe4ff */
[----:B------:R3:W-:Y:S02]  /*02f0*/  UTMACCTL.PF [UR6] ;  /* 0x00000000060079b9 */ /* 0x0007e40008040000 */
[----:B------:R3:W-:Y:S02]  /*0300*/  UTMACCTL.PF [UR4] ;  /* 0x00000000040079b9 */ /* 0x0007e40008040000 */
[----:B---3--:R-:W-:Y:S01]  /*0310*/  NOP ;  /* 0x0000000000007918 */ /* 0x008fe20000000000 */
.L_x_5:
[----:B------:R-:W-:Y:S05]  /*0320*/  BSYNC.RECONVERGENT B0 ;  /* 0x0000000000007941 */ /* 0x000fea0003800200 */
.L_x_4:
[----:B------:R-:W-:Y:S04]  /*0330*/  BSSY.RECONVERGENT B0, `(.L_x_6) ;  /* 0x000000a000007945 */ /* 0x000fe80003800200 */
        /* <DEDUP_REMOVED lines=9> */
.L_x_7:
[----:B------:R-:W-:Y:S05]  /*03d0*/  BSYNC.RECONVERGENT B0 ;  /* 0x0000000000007941 */ /* 0x000fea0003800200 */
.L_x_6:
[----:B------:R-:W3:Y:S01]  /*03e0*/  LDCU.64 UR4, c[0x0][0x888] ;  /* 0x00011100ff0477ac */ /* 0x000ee20008000a00 */
[----:B------:R-:W-:Y:S02]  /*03f0*/  UISETP.EQ.U32.AND UP1, UPT, UR8, URZ, UPT ;  /* 0x000000ff0800728c */ /* 0x000fe4000bf22070 */
[----:B------:R-:W-:Y:S02]  /*0400*/  UPLOP3.LUT UP3, UPT, UPT, UPT, UPT, 0x80, 0x8 ;  /* 0x000000000008789c */ /* 0x000fe40003f6f070 */
[----:B---3--:R-:W-:-:S04]  /*0410*/  UISETP.NE.U32.AND UP0, UPT, UR4, URZ, UPT ;  /* 0x000000ff0400728c */ /* 0x008fc8000bf05070 */
[----:B------:R-:W-:-:S04]  /*0420*/  UISETP.NE.AND.EX UP0, UPT, UR5, URZ, UPT, UP0 ;  /* 0x000000ff0500728c */ /* 0x000fc8000bf05300 */
[----:B------:R-:W-:-:S04]  /*0430*/  UISETP.EQ.OR.EX UP2, UPT, UR9, URZ, !UP0, UP1 ;  /* 0x000000ff0900728c */ /* 0x000fc8000c742710 */
[----:B------:R-:W-:-:S06]  /*0440*/  UP2UR UR4, UPR, URZ, 0x4 ;  /* 0x00000004ff047883 */ /* 0x000fcc0008000000 */
[----:B------:R-:W-:Y:S01]  /*0450*/  MOV R88, UR4 ;  /* 0x0000000400587c02 */ /* 0x000fe20008000f00 */
[----:B------:R-:W-:Y:S06]  /*0460*/  BRA.U !UP2, `(.L_x_8) ;  /* 0x000000010a207547 */ /* 0x000fec000b800000 */
[----:B------:R-:W-:Y:S01]  /*0470*/  UISETP.NE.U32.AND UP1, UPT, UR8, URZ, UPT ;  /* 0x000000ff0800728c */ /* 0x000fe2000bf25070 */
[----:B-----5:R-:W-:Y:S01]  /*0480*/  FSETP.NEU.AND P0, PT, R41, RZ, PT ;  /* 0x000000ff2900720b */ /* 0x020fe20003f0d000 */
[----:B------:R-:W-:Y:S02]  /*0490*/  USEL UR4, URZ, 0xffffffff, UP0 ;  /* 0xffffffffff047887 */ /* 0x000fe40008000000 */
[----:B------:R-:W-:-:S10]  /*04a0*/  UISETP.NE.AND.EX UP1, UPT, UR9, URZ, UPT, UP1 ;  /* 0x000000ff0900728c */ /* 0x000fd4000bf25310 */
[----:B------:R-:W-:Y:S01]  /*04b0*/  VOTEU.ANY UP0, P0 ;  /* 0x0000000000ff7886 */ /* 0x000fe20000000100 */
[----:B------:R-:W-:-:S04]  /*04c0*/  @!UP1 USEL UR4, URZ, 0xffffffff, UP0 ;  /* 0xffffffffff049887 */ /* 0x000fc80008000000 */
[----:B------:R-:W-:-:S04]  /*04d0*/  ULOP3.LUT UR4, UR4, 0x1, URZ, 0xc0, !UPT ;  /* 0x0000000104047892 */ /* 0x000fc8000f8ec0ff */
[----:B------:R-:W-:-:S11]  /*04e0*/  UISETP.NE.U32.AND UP3, UPT, UR4, 0x1, UPT ;  /* 0x000000010400788c */ /* 0x000fd6000bf65070 */
.L_x_8:
[----:B-1----:R-:W1:Y:S01]  /*04f0*/  SHFL.IDX PT, R2, R85, RZ, 0x1f ;  /* 0x00001fff55027589 */ /* 0x002e6200000e0000 */
[----:B------:R-:W-:-:S04]  /*0500*/  UISETP.NE.AND UP0, UPT, UR22, 0x2, UPT ;  /* 0x000000021600788c */ /* 0x000fc8000bf05270 */
[----:B------:R-:W-:Y:S01]  /*0510*/  USEL UR37, URZ, 0x1, UP0 ;  /* 0x00000001ff257887 */ /* 0x000fe20008000000 */
[----:B-1----:R-:W-:-:S13]  /*0520*/  ISETP.NE.AND P0, PT, R2, RZ, PT ;  /* 0x000000ff0200720c */ /* 0x002fda0003f05270 */
[----:B------:R-:W-:Y:S05]  /*0530*/  @P0 BRA `(.L_x_9) ;  /* 0x0000000000580947 */ /* 0x000fea0003800000 */
[----:B------:R-:W1:Y:S01]  /*0540*/  S2UR UR4, SR_CgaCtaId ;  /* 0x00000000000479c3 */ /* 0x000e620000008800 */
[----:B------:R-:W-:Y:S01]  /*0550*/  UMOV UR5, 0x400 ;  /* 0x0000040000057882 */ /* 0x000fe20000000000 */
[----:B------:R-:W-:Y:S01]  /*0560*/  UMOV UR8, 0x1 ;  /* 0x0000000100087882 */ /* 0x000fe20000000000 */
[----:B------:R-:W-:Y:S01]  /*0570*/  UMOV UR6, 0x2 ;  /* 0x0000000200067882 */ /* 0x000fe20000000000 */
[----:B------:R-:W-:-:S04]  /*0580*/  UIADD3 UR8, UPT, UPT, -UR8, 0x100000, URZ ;  /* 0x0010000008087890 */ /* 0x000fc8000fffe1ff */
[----:B------:R-:W-:Y:S02]  /*0590*/  USHF.L.U32 UR9, UR8, 0xb, URZ ;  /* 0x0000000b08097899 */ /* 0x000fe400080006ff */
[----:B------:R-:W-:Y:S02]  /*05a0*/  USHF.L.U32 UR8, UR8, 0x1, URZ ;  /* 0x0000000108087899 */ /* 0x000fe400080006ff */
[----:B------:R-:W-:-:S04]  /*05b0*/  UIADD3 UR6, UPT, UPT, -UR6, 0x100000, URZ ;  /* 0x0010000006067890 */ /* 0x000fc8000fffe1ff */
[----:B------:R-:W-:Y:S02]  /*05c0*/  USHF.L.U32 UR7, UR6, 0xb, URZ ;  /* 0x0000000b06077899 */ /* 0x000fe400080006ff */
[----:B------:R-:W-:Y:S01]  /*05d0*/  USHF.L.U32 UR6, UR6, 0x1, URZ ;  /* 0x0000000106067899 */ /* 0x000fe200080006ff */
[----:B------:R-:W-:Y:S01]  /*05e0*/  ELECT P0, URZ, PT ;  /* 0x0000000000ff782f */ /* 0x000fe20003800000 */
[----:B-1----:R-:W-:Y:S01]  /*05f0*/  ULEA UR4, UR4, UR5, 0x18 ;  /* 0x0000000504047291 */ /* 0x002fe2000f8ec0ff */
[----:B------:R-:W1:Y:S11]  /*0600*/  FENCE.VIEW.ASYNC.S ;  /* 0x00000000000073c6 */ /* 0x000e760000000000 */
[----:B-1----:R1:W3:Y:S01]  /*0610*/  SYNCS.EXCH.64 URZ, [UR4], UR8 ;  /* 0x0000000804ff75b2 */ /* 0x0022e20008000100 */
[----:B------:R1:W4:Y:S01]  /*0620*/  SYNCS.EXCH.64 URZ, [UR4+0x20], UR6 ;  /* 0x0000200604ff75b2 */ /* 0x0003220008000100 */
[----:B------:R1:W1:Y:S01]  /*0630*/  SYNCS.EXCH.64 URZ, [UR4+0x8], UR8 ;  /* 0x0000080804ff75b2 */ /* 0x0002620008000100 */
[----:B------:R1:W1:Y:S01]  /*0640*/  SYNCS.EXCH.64 URZ, [UR4+0x28], UR6 ;  /* 0x0000280604ff75b2 */ /* 0x0002620008000100 */
[----:B------:R1:W1:Y:S01]  /*0650*/  SYNCS.EXCH.64 URZ, [UR4+0x10], UR8 ;  /* 0x0000100804ff75b2 */ /* 0x0002620008000100 */
[----:B------:R1:W1:Y:S01]  /*0660*/  SYNCS.EXCH.64 URZ, [UR4+0x30], UR6 ;  /* 0x0000300604ff75b2 */ /* 0x0002620008000100 */
[----:B------:R1:W1:Y:S01]  /*0670*/  SYNCS.EXCH.64 URZ, [UR4+0x18], UR8 ;  /* 0x0000180804ff75b2 */ /* 0x0002620008000100 */
[----:B------:R1:W1:Y:S01]  /*0680*/  SYNCS.EXCH.64 URZ, [UR4+0x38], UR6 ;  /* 0x0000380604ff75b2 */ /* 0x0002620008000100 */
[----:B------:R-:W-:Y:S01]  /*0690*/  NOP ;  /* 0x0000000000007918 */ /* 0x000fe20000000000 */
.L_x_9:
[----:B------:R-:W2:Y:S01]  /*06a0*/  SHFL.IDX PT, R2, R85, RZ, 0x1f ;  /* 0x00001fff55027589 */ /* 0x000ea200000e0000 */
[----:B------:R-:W-:Y:S01]  /*06b0*/  NOP ;  /* 0x0000000000007918 */ /* 0x000fe20000000000 */
[----:B--2---:R-:W-:-:S13]  /*06c0*/  ISETP.NE.AND P0, PT, R2, 0x1, PT ;  /* 0x000000010200780c */ /* 0x004fda0003f05270 */
[----:B------:R-:W-:Y:S05]  /*06d0*/  @P0 BRA `(.L_x_10) ;  /* 0x0000000000500947 */ /* 0x000fea0003800000 */
[----:B-1----:R-:W1:Y:S01]  /*06e0*/  S2UR UR4, SR_CgaCtaId ;  /* 0x00000000000479c3 */ /* 0x002e620000008800 */
        /* <DEDUP_REMOVED lines=12> */
[----:B-1----:R2:W1:Y:S01]  /*07b0*/  SYNCS.EXCH.64 URZ, [UR4+0x40], UR8 ;  /* 0x0000400804ff75b2 */ /* 0x0024620008000100 */
[----:B------:R2:W1:Y:S01]  /*07c0*/  SYNCS.EXCH.64 URZ, [UR4+0x58], UR6 ;  /* 0x0000580604ff75b2 */ /* 0x0004620008000100 */
[----:B------:R2:W1:Y:S01]  /*07d0*/  SYNCS.EXCH.64 URZ, [UR4+0x48], UR8 ;  /* 0x0000480804ff75b2 */ /* 0x0004620008000100 */
[----:B------:R2:W1:Y:S01]  /*07e0*/  SYNCS.EXCH.64 URZ, [UR4+0x60], UR6 ;  /* 0x0000600604ff75b2 */ /* 0x0004620008000100 */
[----:B------:R2:W1:Y:S01]  /*07f0*/  SYNCS.EXCH.64 URZ, [UR4+0x50], UR8 ;  /* 0x0000500804ff75b2 */ /* 0x0004620008000100 */
[----:B------:R2:W1:Y:S02]  /*0800*/  SYNCS.EXCH.64 URZ, [UR4+0x68], UR6 ;  /* 0x0000680604ff75b2 */ /* 0x0004640008000100 */
[----:B--2---:R-:W-:Y:S01]  /*0810*/  NOP ;  /* 0x0000000000007918 */ /* 0x004fe20000000000 */
.L_x_10:
[----:B------:R-:W2:Y:S01]  /*0820*/  SHFL.IDX PT, R2, R85, RZ, 0x1f ;  /* 0x00001fff55027589 */ /* 0x000ea200000e0000 */
[----:B------:R-:W-:Y:S01]  /*0830*/  NOP ;  /* 0x0000000000007918 */ /* 0x000fe20000000000 */
[----:B--2---:R-:W-:-:S13]  /*0840*/  ISETP.NE.AND P0, PT, R2, 0x3, PT ;  /* 0x000000030200780c */ /* 0x004fda0003f05270 */
[----:B------:R-:W-:Y:S05]  /*0850*/  @P0 BRA `(.L_x_11) ;  /* 0x0000000000300947 */ /* 0x000fea0003800000 */
[----:B-1----:R-:W1:Y:S01]  /*0860*/  S2UR UR6, SR_CgaCtaId ;  /* 0x00000000000679c3 */ /* 0x002e620000008800 */
[----:B------:R-:W-:Y:S01]  /*0870*/  UMOV UR4, 0x400 ;  /* 0x0000040000047882 */ /* 0x000fe20000000000 */
[----:B------:R-:W-:Y:S01]  /*0880*/  UMOV UR5, 0x20 ;  /* 0x0000002000057882 */ /* 0x000fe20000000000 */
[----:B------:R-:W-:Y:S01]  /*0890*/  ELECT P0, URZ, PT ;  /* 0x0000000000ff782f */ /* 0x000fe20003800000 */
[----:B-1----:R-:W-:Y:S02]  /*08a0*/  ULEA UR6, UR6, UR4, 0x18 ;  /* 0x0000000406067291 */ /* 0x002fe4000f8ec0ff */
[----:B------:R-:W-:-:S04]  /*08b0*/  UIADD3 UR4, UPT, UPT, -UR5, 0x100000, URZ ;  /* 0x0010000005047890 */ /* 0x000fc8000fffe1ff */
[----:B------:R-:W-:Y:S02]  /*08c0*/  USHF.L.U32 UR5, UR4, 0xb, URZ ;  /* 0x0000000b04057899 */ /* 0x000fe400080006ff */
[----:B------:R-:W-:Y:S01]  /*08d0*/  USHF.L.U32 UR4, UR4, 0x1, URZ ;  /* 0x0000000104047899 */ /* 0x000fe200080006ff */
[----:B------:R-:W1:Y:S11]  /*08e0*/  FENCE.VIEW.ASYNC.S ;  /* 0x00000000000073c6 */ /* 0x000e760000000000 */
[----:B-1----:R2:W1:Y:S01]  /*08f0*/  SYNCS.EXCH.64 URZ, [UR6+0x70], UR4 ;  /* 0x0000700406ff75b2 */ /* 0x0024620008000100 */
[----:B------:R2:W1:Y:S02]  /*0900*/  SYNCS.EXCH.64 URZ, [UR6+0x78], UR4 ;  /* 0x0000780406ff75b2 */ /* 0x0004640008000100 */
[----:B--2---:R-:W-:Y:S01]  /*0910*/  NOP ;  /* 0x0000000000007918 */ /* 0x004fe20000000000 */
.L_x_11:
[----:B------:R-:W2:Y:S01]  /*0920*/  SHFL.IDX PT, R2, R85, RZ, 0x1f ;  /* 0x00001fff55027589 */ /* 0x000ea200000e0000 */
[----:B------:R-:W-:Y:S01]  /*0930*/  NOP ;  /* 0x0000000000007918 */ /* 0x000fe20000000000 */
[----:B--2---:R-:W-:-:S13]  /*0940*/  ISETP.NE.AND P0, PT, R2, 0x4, PT ;  /* 0x000000040200780c */ /* 0x004fda0003f05270 */
[----:B------:R-:W-:Y:S05]  /*0950*/  @P0 BRA `(.L_x_12) ;  /* 0x00000000004c0947 */ /* 0x000fea0003800000 */
[----:B-1----:R-:W1:Y:S01]  /*0960*/  S2UR UR6, SR_CgaCtaId ;  /* 0x00000000000679c3 */ /* 0x002e620000008800 */
[----:B------:R-:W-:Y:S01]  /*0970*/  UMOV UR4, 0x1e0 ;  /* 0x000001e000047882 */ /* 0x000fe20000000000 */
[----:B------:R-:W-:Y:S01]  /*0980*/  UMOV UR5, 0x400 ;  /* 0x0000040000057882 */ /* 0x000fe20000000000 */
[----:B------:R-:W-:Y:S01]  /*0990*/  USEL UR4, UR4, 0x1a0, UP3 ;  /* 0x000001a004047887 */ /* 0x000fe20009800000 */
[----:B------:R-:W-:Y:S01]  /*09a0*/  UMOV UR8, 0x1 ;  /* 0x0000000100087882 */ /* 0x000fe20000000000 */
[----:B------:R-:W-:Y:S01]  /*09b0*/  ELECT P0, URZ, PT ;  /* 0x0000000000ff782f */ /* 0x000fe20003800000 */
[----:B------:R-:W-:-:S04]  /*09c0*/  UIADD3 UR8, UPT, UPT, -UR8, 0x100000, URZ ;  /* 0x0010000008087890 */ /* 0x000fc8000fffe1ff */
[----:B------:R-:W-:Y:S02]  /*09d0*/  USHF.L.U32 UR9, UR8, 0xb, URZ ;  /* 0x0000000b08097899 */ /* 0x000fe400080006ff */
[----:B------:R-:W-:Y:S02]  /*09e0*/  USHF.L.U32 UR8, UR8, 0x1, URZ ;  /* 0x0000000108087899 */ /* 0x000fe400080006ff */
[----:B-1----:R-:W-:Y:S02]  /*09f0*/  ULEA UR6, UR6, UR5, 0x18 ;  /* 0x0000000506067291 */ /* 0x002fe4000f8ec0ff */
[----:B------:R-:W-:-:S04]  /*0a00*/  UIADD3 UR4, UPT, UPT, -UR4, 0x100000, URZ ;  /* 0x0010000004047890 */ /* 0x000fc8000fffe1ff */
[----:B------:R-:W-:Y:S02]  /*0a10*/  USHF.L.U32 UR5, UR4, 0xb, URZ ;  /* 0x0000000b04057899 */ /* 0x000fe400080006ff */
[----:B------:R-:W-:Y:S01]  /*0a20*/  USHF.L.U32 UR4, UR4, 0x1, URZ ;  /* 0x0000000104047899 */ /* 0x000fe200080006ff */
[----:B------:R-:W1:Y:S03]  /*0a30*/  FENCE.VIEW.ASYNC.S ;  /* 0x00000000000073c6 */ /* 0x000e660000000000 */
[----:B-1----:R2:W1:Y:S08]  /*0a40*/  SYNCS.EXCH.64 URZ, [UR6+0x80], UR8 ;  /* 0x0000800806ff75b2 */ /* 0x0024700008000100 */
[----:B------:R2:W1:Y:S01]  /*0a50*/  SYNCS.EXCH.64 URZ, [UR6+0x90], UR4 ;  /* 0x0000900406ff75b2 */ /* 0x0004620008000100 */
[----:B------:R2:W1:Y:S01]  /*0a60*/  SYNCS.EXCH.64 URZ, [UR6+0x88], UR8 ;  /* 0x0000880806ff75b2 */ /* 0x0004620008000100 */
[----:B------:R2:W1:Y:S02]  /*0a70*/  SYNCS.EXCH.64 URZ, [UR6+0x98], UR4 ;  /* 0x0000980406ff75b2 */ /* 0x0004640008000100 */
[----:B--2---:R-:W-:Y:S01]  /*0a80*/  NOP ;  /* 0x0000000000007918 */ /* 0x004fe20000000000 */
.L_x_12:
        /* <DEDUP_REMOVED lines=22> */
[----:B------:R2:W1:Y:S01]  /*0bf0*/  SYNCS.EXCH.64 URZ, [UR4+0xd0], UR6 ;  /* 0x0000d00604ff75b2 */ /* 0x0004620008000100 */
[----:B------:R2:W1:Y:S01]  /*0c00*/  SYNCS.EXCH.64 URZ, [UR4+0xb8], UR8 ;  /* 0x0000b80804ff75b2 */ /* 0x0004620008000100 */
[----:B------:R2:W1:Y:S02]  /*0c10*/  SYNCS.EXCH.64 URZ, [UR4+0xd8], UR6 ;  /* 0x0000d80604ff75b2 */ /* 0x0004640008000100 */
[----:B--2---:R-:W-:Y:S01]  /*0c20*/  NOP ;  /* 0x0000000000007918 */ /* 0x004fe20000000000 */
.L_x_13:
[----:B------:R-:W2:Y:S01]  /*0c30*/  SHFL.IDX PT, R2, R85, RZ, 0x1f ;  /* 0x00001fff55027589 */ /* 0x000ea200000e0000 */
[----:B------:R-:W-:Y:S01]  /*0c40*/  NOP ;  /* 0x0000000000007918 */ /* 0x000fe20000000000 */
[----:B--2---:R-:W-:-:S13]  /*0c50*/  ISETP.NE.AND P0, PT, R2, 0x3, PT ;  /* 0x000000030200780c */ /* 0x004fda0003f05270 */
[----:B------:R-:W-:Y:S05]  /*0c60*/  @P0 BRA `(.L_x_14) ;  /* 0x0000000000380947 */ /* 0x000fea0003800000 */
[----:B------:R-:W2:Y:S01]  /*0c70*/  S2UR UR5, SR_CgaCtaId ;  /* 0x00000000000579c3 */ /* 0x000ea20000008800 */
[----:B-1----:R-:W-:Y:S01]  /*0c80*/  UMOV UR4, 0x400 ;  /* 0x0000040000047882 */ /* 0x002fe20000000000 */
[----:B------:R-:W-:Y:S01]  /*0c90*/  UMOV UR6, 0x20 ;  /* 0x0000002000067882 */ /* 0x000fe20000000000 */
[----:B------:R-:W-:Y:S01]  /*0ca0*/  ELECT P0, URZ, PT ;  /* 0x0000000000ff782f */ /* 0x000fe20003800000 */
[----:B------:R-:W-:-:S04]  /*0cb0*/  UIADD3 UR6, UPT, UPT, -UR6, 0x100000, URZ ;  /* 0x0010000006067890 */ /* 0x000fc8000fffe1ff */
[----:B------:R-:W-:Y:S02]  /*0cc0*/  USHF.L.U32 UR7, UR6, 0xb, URZ ;  /* 0x0000000b06077899 */ /* 0x000fe400080006ff */
[----:B------:R-:W-:Y:S02]  /*0cd0*/  USHF.L.U32 UR6, UR6, 0x1, URZ ;  /* 0x0000000106067899 */ /* 0x000fe400080006ff */
[----:B--2---:R-:W-:Y:S01]  /*0ce0*/  ULEA UR4, UR5, UR4, 0x18 ;  /* 0x0000000405047291 */ /* 0x004fe2000f8ec0ff */
[----:B------:R-:W1:Y:S11]  /*0cf0*/  FENCE.VIEW.ASYNC.S ;  /* 0x00000000000073c6 */ /* 0x000e760000000000 */
[----:B-1----:R2:W1:Y:S01]  /*0d00*/  SYNCS.EXCH.64 URZ, [UR4+0xe0], UR6 ;  /* 0x0000e00604ff75b2 */ /* 0x0024620008000100 */
[----:B------:R2:W1:Y:S01]  /*0d10*/  SYNCS.EXCH.64 URZ, [UR4+0xf0], UR6 ;  /* 0x0000f00604ff75b2 */ /* 0x0004620008000100 */
[----:B------:R2:W1:Y:S01]  /*0d20*/  SYNCS.EXCH.64 URZ, [UR4+0xe8], UR6 ;  /* 0x0000e80604ff75b2 */ /* 0x0004620008000100 */
[----:B------:R2:W1:Y:S02]  /*0d30*/  SYNCS.EXCH.64 URZ, [UR4+0xf8], UR6 ;  /* 0x0000f80604ff75b2 */ /* 0x0004640008000100 */
[----:B--2---:R-:W-:Y:S01]  /*0d40*/  NOP ;  /* 0x0000000000007918 */ /* 0x004fe20000000000 */
.L_x_14:
[----:B-1----:R-:W1:Y:S01]  /*0d50*/  LDCU UR4, c[0x0][0x36c] ;  /* 0x00006d80ff0477ac */ /* 0x002e620008000800 */
[----:B------:R-:W-:Y:S01]  /*0d60*/  ISETP.NE.OR P3, PT, R0, 0x2, !P3 ;  /* 0x000000020000780c */ /* 0x000fe20005f65670 */
[----:B------:R-:W-:Y:S01]  /*0d70*/  NOP ;  /* 0x0000000000007918 */ /* 0x000fe20000000000 */
[----:B------:R-:W-:Y:S01]  /*0d80*/  LOP3.LUT R0, R91, 0x1f, RZ, 0xc0, !PT ;  /* 0x0000001f5b007812 */ /* 0x000fe200078ec0ff */
[----:B------:R-:W-:Y:S02]  /*0d90*/  UISETP.NE.AND UP4, UPT, UR22, URZ, UPT ;  /* 0x000000ff1600728c */ /* 0x000fe4000bf85270 */
[----:B-1----:R-:W-:-:S09]  /*0da0*/  UISETP.EQ.U32.AND UP5, UPT, UR4, 0x1, UPT ;  /* 0x000000010400788c */ /* 0x002fd2000bfa2070 */
[----:B------:R-:W-:Y:S05]  /*0db0*/  BRA.U !UP5, `(.L_x_15) ;  /* 0x000000010d087547 */ /* 0x000fea000b800000 */
[----:B---34-:R-:W-:Y:S01]  /*0dc0*/  UCGABAR_ARV ;  /* 0x00000000000079c7 */ /* 0x018fe20008000000 */
[----:B------:R-:W-:Y:S05]  /*0dd0*/  BRA `(.L_x_16) ;  /* 0x0000000000047947 */ /* 0x000fea0003800000 */
.L_x_15:
[----:B---34-:R-:W-:Y:S01]  /*0de0*/  NOP ;  /* 0x0000000000007918 */ /* 0x018fe20000000000 */
.L_x_16:
[----:B------:R-:W1:Y:S01]  /*0df0*/  S2UR UR7, SR_CTAID.X ;  /* 0x00000000000779c3 */ /* 0x000e620000002500 */
[----:B------:R-:W-:-:S05]  /*0e00*/  CS2R.32 R87, SR_CgaSize ;  /* 0x0000000000577805 */ /* 0x000fca0000008a00 */
[----:B------:R-:W-:-:S05]  /*0e10*/  IMAD R87, R87, -0xa0, RZ ;  /* 0xffffff6057577824 */ /* 0x000fca00078e02ff */
[----:B------:R-:W-:-:S14]  /*0e20*/  R2UR UR5, R87 ;  /* 0x00000000570572ca */ /* 0x000fdc00000e0000 */
[----:B------:R-:W2:Y:S01]  /*0e30*/  LDCU UR5, c[0x0][UR5+0x2b0] ;  /* 0x00005600050577ac */ /* 0x000ea20008000800 */
[----:B------:R-:W-:-:S05]  /*0e40*/  CS2R.32 R87, SR_CgaSize ;  /* 0x0000000000577805 */ /* 0x000fca0000008a00 */
[----:B------:R-:W-:-:S05]  /*0e50*/  IMAD R87, R87, -0xa0, RZ ;  /* 0xffffff6057577824 */ /* 0x000fca00078e02ff */
[----:B------:R-:W-:-:S14]  /*0e60*/  R2UR UR4, R87 ;  /* 0x00000000570472ca */ /* 0x000fdc00000e0000 */
[----:B------:R-:W3:Y:S01]  /*0e70*/  LDCU UR4, c[0x0][UR4+0x2b4] ;  /* 0x00005680040477ac */ /* 0x000ee20008000800 */
[----:B------:R-:W4:Y:S01]  /*0e80*/  S2UR UR8, SR_CTAID.Y ;  /* 0x00000000000879c3 */ /* 0x000f220000002600 */
[----:B------:R-:W-:-:S05]  /*0e90*/  CS2R.32 R87, SR_CgaSize ;  /* 0x0000000000577805 */ /* 0x000fca0000008a00 */
[----:B------:R-:W-:-:S05]  /*0ea0*/  IMAD R87, R87, -0xa0, RZ ;  /* 0xffffff6057577824 */ /* 0x000fca00078e02ff */
[----:B------:R-:W-:-:S14]  /*0eb0*/  R2UR UR9, R87 ;  /* 0x00000000570972ca */ /* 0x000fdc00000e0000 */
[----:B------:R-:W3:Y:S01]  /*0ec0*/  LDCU UR9, c[0x0][UR9+0x2a0] ;  /* 0x00005400090977ac */ /* 0x000ee20008000800 */
[----:B------:R-:W-:-:S05]  /*0ed0*/  CS2R.32 R87, SR_CgaSize ;  /* 0x0000000000577805 */ /* 0x000fca0000008a00 */
[----:B------:R-:W-:-:S05]  /*0ee0*/  IMAD R87, R87, -0xa0, RZ ;  /* 0xffffff6057577824 */ /* 0x000fca00078e02ff */
[----:B------:R-:W-:-:S14]  /*0ef0*/  R2UR UR10, R87 ;  /* 0x00000000570a72ca */ /* 0x000fdc00000e0000 */
[----:B------:R-:W3:Y:S01]  /*0f00*/  LDCU UR10, c[0x0][UR10+0x2a4] ;  /* 0x000054800a0a77ac */ /* 0x000ee20008000800 */
[----:B------:R-:W3:Y:S01]  /*0f10*/  S2UR UR11, SR_CgaCtaId ;  /* 0x00000000000b79c3 */ /* 0x000ee20000008800 */
[----:B------:R-:W3:Y:S01]  /*0f20*/  LDCU UR23, c[0x0][0xb24] ;  /* 0x00016480ff1777ac */ /* 0x000ee20008000800 */
[----:B------:R-:W3:Y:S01]  /*0f30*/  LDCU UR40, c[0x0][0xb24] ;  /* 0x00016480ff2877ac */ /* 0x000ee20008000800 */
[----:B-1----:R-:W-:-:S05]  /*0f40*/  I2FP.F32.U32 R3, UR7 ;  /* 0x0000000700037c45 */ /* 0x002fca0008201000 */
[----:B------:R-:W1:Y:S01]  /*0f50*/  S2UR UR36, SR_CTAID.Z ;  /* 0x00000000002479c3 */ /* 0x000e620000002700 */
[----:B------:R-:W1:Y:S01]  /*0f60*/  LDCU UR26, c[0x0][0xb30] ;  /* 0x00016600ff1a77ac */ /* 0x000e620008000800 */
[----:B--2---:R-:W-:Y:S01]  /*0f70*/  FMUL R3, R3, UR5 ;  /* 0x0000000503037c20 */ /* 0x004fe20008400000 */
[----:B------:R-:W-:Y:S01]  /*0f80*/  UMOV UR25, UR7 ;  /* 0x0000000700197c82 */ /* 0x000fe20008000000 */
[----:B----4-:R-:W-:Y:S01]  /*0f90*/  I2FP.F32.U32 R2, UR8 ;  /* 0x0000000800027c45 */ /* 0x010fe20008201000 */
[----:B------:R-:W-:-:S03]  /*0fa0*/  UMOV UR30, UR8 ;  /* 0x00000008001e7c82 */ /* 0x000fc60008000000 */
[----:B------:R-:W2:Y:S01]  /*0fb0*/  F2I.U32.TRUNC.NTZ R3, R3 ;  /* 0x0000000300037305 */ /* 0x000ea2000020f000 */
[----:B---3--:R-:W-:Y:S01]  /*0fc0*/  UISETP.GE.AND UP2, UPT, UR23, 0x1, UPT ;  /* 0x000000011700788c */ /* 0x008fe2000bf46270 */
[----:B------:R-:W-:Y:S01]  /*0fd0*/  FMUL R2, R2, UR4 ;  /* 0x0000000402027c20 */ /* 0x000fe20008400000 */
[----:B------:R-:W-:-:S05]  /*0fe0*/  USHF.L.U32 UR28, UR11, 0xb, URZ ;  /* 0x0000000b0b1c7899 */ /* 0x000fca00080006ff */
[----:B------:R-:W3:Y:S01]  /*0ff0*/  F2I.U32.TRUNC.NTZ R2, R2 ;  /* 0x0000000200027305 */ /* 0x000ee2000020f000 */
[----:B--2---:R-:W-:Y:S02]  /*1000*/  R2UR UR4, R3 ;  /* 0x00000000030472ca */ /* 0x004fe400000e0000 */
[----:B---3--:R-:W-:Y:S02]  /*1010*/  R2UR UR6, R2 ;  /* 0x00000000020672ca */ /* 0x008fe400000e0000 */
[----:B------:R-:W-:-:S09]  /*1020*/  PRMT R2, RZ, 0x7610, R2 ;  /* 0x00007610ff027816 */ /* 0x000fd20000000002 */
[----:B------:R-:W-:-:S04]  /*1030*/  UIADD3 UR5, UPT, UPT, -UR4, URZ, URZ ;  /* 0x000000ff04057290 */ /* 0x000fc8000fffe1ff */
[----:B------:R-:W-:Y:S02]  /*1040*/  UIMAD UR5, UR9, UR5, UR7 ;  /* 0x00000005090572a4 */ /* 0x000fe4000f8e0207 */
[----:B------:R-:W-:-:S04]  /*1050*/  UIADD3 UR4, UPT, UPT, -UR6, URZ, URZ ;  /* 0x000000ff06047290 */ /* 0x000fc8000fffe1ff */
[----:B------:R-:W-:Y:S01]  /*1060*/  IMAD.U32 R87, RZ, RZ, UR5 ;  /* 0x00000005ff577e24 */ /* 0x000fe2000f8e00ff */
[----:B------:R-:W-:-:S06]  /*1070*/  UIMAD UR4, UR10, UR4, UR8 ;  /* 0x000000040a0472a4 */ /* 0x000fcc000f8e0208 */
[----:B------:R-:W-:Y:S01]  /*1080*/  IMAD.U32 R86, RZ, RZ, UR4 ;  /* 0x00000004ff567e24 */ /* 0x000fe2000f8e00ff */
[----:B-1----:R-:W-:Y:S06]  /*1090*/  BRA.U UP4, `(.L_x_17) ;  /* 0x00000001042c7547 */ /* 0x002fec000b800000 */
[----:B------:R-:W-:Y:S02]  /*10a0*/  R2UR UR5, R86 ;  /* 0x00000000560572ca */ /* 0x000fe400000e0000 */
[----:B------:R-:W-:-:S11]  /*10b0*/  R2UR UR4, R87 ;  /* 0x00000000570472ca */ /* 0x000fd600000e0000 */
[----:B------:R-:W-:Y:S02]  /*10c0*/  UISETP.NE.AND UP0, UPT, UR5, URZ, UPT ;  /* 0x000000ff0500728c */ /* 0x000fe4000bf05270 */
[----:B------:R-:W-:Y:S02]  /*10d0*/  UISETP.NE.AND UP1, UPT, UR5, 0x1, UPT ;  /* 0x000000010500788c */ /* 0x000fe4000bf25270 */
[----:B------:R-:W-:-:S04]  /*10e0*/  UISETP.EQ.OR UP0, UPT, UR4, URZ, !UP0 ;  /* 0x000000ff0400728c */ /* 0x000fc8000c702670 */
[----:B------:R-:W-:Y:S02]  /*10f0*/  USEL UR5, URZ, 0x1, !UP0 ;  /* 0x00000001ff057887 */ /* 0x000fe4000c000000 */
[----:B------:R-:W-:Y:S02]  /*1100*/  UISETP.NE.AND UP0, UPT, UR4, URZ, UPT ;  /* 0x000000ff0400728c */ /* 0x000fe4000bf05270 */
[----:B------:R-:W-:-:S04]  /*1110*/  USEL UR4, URZ, 0x2, UP1 ;  /* 0x00000002ff047887 */ /* 0x000fc80008800000 */
[----:B------:R-:W-:-:S04]  /*1120*/  USEL UR4, UR4, 0x2, UP0 ;  /* 0x0000000204047887 */ /* 0x000fc80008000000 */
[----:B------:R-:W-:-:S06]  /*1130*/  UIADD3 UR4, UPT, UPT, UR5, UR4, URZ ;  /* 0x0000000405047290 */ /* 0x000fcc000fffe0ff */
[----:B------:R-:W-:Y:S02]  /*1140*/  IMAD.U32 R2, RZ, RZ, UR4 ;  /* 0x00000004ff027e24 */ /* 0x000fe4000f8e00ff */
.L_x_17:
[----:B------:R-:W-:Y:S05]  /*1150*/  BRA.U !UP2, `(.L_x_18) ;  /* 0x000000010ad47547 */ /* 0x000fea000b800000 */
[----:B------:R-:W1:Y:S01]  /*1160*/  LDCU.128 UR12, c[0x0][0xb10] ;  /* 0x00016200ff0c77ac */ /* 0x000e620008000c00 */
[----:B------:R-:W2:Y:S01]  /*1170*/  LDCU UR6, c[0x0][0x370] ;  /* 0x00006e00ff0677ac */ /* 0x000ea20008000800 */
[----:B------:R-:W3:Y:S01]  /*1180*/  LDCU UR5, c[0x0][0x374] ;  /* 0x00006e80ff0577ac */ /* 0x000ee20008000800 */
[----:B------:R-:W4:Y:S01]  /*1190*/  LDCU UR24, c[0x0][0xb0c] ;  /* 0x00016180ff1877ac */ /* 0x000f220008000800 */
[----:B------:R-:W4:Y:S01]  /*11a0*/  LDCU UR4, c[0x0][0xb20] ;  /* 0x00016400ff0477ac */ /* 0x000f220008000800 */
[----:B------:R-:W4:Y:S01]  /*11b0*/  LDCU.64 UR8, c[0x0][0xb28] ;  /* 0x00016500ff0877ac */ /* 0x000f220008000a00 */
[----:B-1----:R-:W-:Y:S02]  /*11c0*/  UISETP.NE.AND UP0, UPT, UR14, 0x1, UPT ;  /* 0x000000010e00788c */ /* 0x002fe4000bf05270 */
[----:B---3--:R-:W-:Y:S02]  /*11d0*/  UIMAD.WIDE.U32 UR10, UR5, UR15, URZ ;  /* 0x0000000f050a72a5 */ /* 0x008fe4000f8e00ff */
[----:B--2---:R-:W-:-:S02]  /*11e0*/  UIMAD.WIDE.U32 UR18, UR6, UR12, URZ ;  /* 0x0000000c061272a5 */ /* 0x004fc4000f8e00ff */
[----:B----4-:R-:W-:Y:S02]  /*11f0*/  UISETP.NE.AND UP1, UPT, UR24, 0x1, UPT ;  /* 0x000000011800788c */ /* 0x010fe4000bf25270 */
[----:B------:R-:W-:Y:S01]  /*1200*/  UISETP.NE.AND UP2, UPT, UR23, 0x1, UPT ;  /* 0x000000011700788c */ /* 0x000fe2000bf45270 */
[----:B------:R-:W-:Y:S02]  /*1210*/  UMOV UR10, UR11 ;  /* 0x0000000b000a7c82 */ /* 0x000fe40008000000 */
[----:B------:R-:W-:Y:S01]  /*1220*/  UMOV UR18, UR19 ;  /* 0x0000001300127c82 */ /* 0x000fe20008000000 */
[----:B------:R-:W-:Y:S02]  /*1230*/  @UP0 USHF.R.U32.HI UR5, URZ, UR4, UR10 ;  /* 0x00000004ff050299 */ /* 0x000fe4000801160a */
[----:B------:R-:W-:Y:S02]  /*1240*/  UIMAD.WIDE.U32 UR20, UR30, UR15, URZ ;  /* 0x0000000f1e1472a5 */ /* 0x000fe4000f8e00ff */
[----:B------:R-:W-:-:S02]  /*1250*/  UIMAD.WIDE.U32 UR10, UR5, UR8, URZ ;  /* 0x00000008050a72a5 */ /* 0x000fc4000f8e00ff */
[----:B------:R-:W-:Y:S02]  /*1260*/  @UP1 USHF.R.U32.HI UR6, URZ, UR13, UR18 ;  /* 0x0000000dff061299 */ /* 0x000fe40008011612 */
[----:B------:R-:W-:Y:S02]  /*1270*/  UIMAD.WIDE.U32 UR16, UR25, UR12, URZ ;  /* 0x0000000c191072a5 */ /* 0x000fe4000f8e00ff */
[----:B------:R-:W-:Y:S01]  /*1280*/  UIMAD.WIDE.U32 UR18, UR6, UR8, URZ ;  /* 0x00000008061272a5 */ /* 0x000fe2000f8e00ff */
[----:B------:R-:W-:Y:S01]  /*1290*/  UMOV UR20, UR21 ;  /* 0x0000001500147c82 */ /* 0x000fe20008000000 */
[----:B------:R-:W-:Y:S01]  /*12a0*/  UMOV UR10, UR11 ;  /* 0x0000000b000a7c82 */ /* 0x000fe20008000000 */
[----:B------:R-:W-:Y:S02]  /*12b0*/  USHF.R.U32.HI UR20, URZ, UR4, UR20 ;  /* 0x00000004ff147299 */ /* 0x000fe40008011614 */
[----:B------:R-:W-:Y:S02]  /*12c0*/  @UP2 USHF.R.U32.HI UR5, URZ, UR9, UR10 ;  /* 0x00000009ff052299 */ /* 0x000fe4000801160a */
[----:B------:R-:W-:Y:S01]  /*12d0*/  UMOV UR7, UR19 ;  /* 0x0000001300077c82 */ /* 0x000fe20008000000 */
[----:B------:R-:W-:Y:S01]  /*12e0*/  UMOV UR16, UR17 ;  /* 0x0000001100107c82 */ /* 0x000fe20008000000 */
[----:B------:R-:W-:-:S02]  /*12f0*/  @UP2 USHF.R.U32.HI UR6, URZ, UR9, UR7 ;  /* 0x00000009ff062299 */ /* 0x000fc40008011607 */
[----:B------:R-:W-:Y:S02]  /*1300*/  USHF.R.U32.HI UR16, URZ, UR13, UR16 ;  /* 0x0000000dff107299 */ /* 0x000fe40008011610 */
[----:B------:R-:W-:Y:S02]  /*1310*/  USEL UR4, UR30, UR20, !UP0 ;  /* 0x000000141e047287 */ /* 0x000fe4000c000000 */
[----:B------:R-:W-:Y:S02]  /*1320*/  UIMAD UR7, UR5, UR23, URZ ;  /* 0x00000017050772a4 */ /* 0x000fe4000f8e02ff */
[----:B------:R-:W-:Y:S02]  /*1330*/  USEL UR5, UR25, UR16, !UP1 ;  /* 0x0000001019057287 */ /* 0x000fe4000c800000 */
[----:B------:R-:W-:Y:S02]  /*1340*/  UIMAD UR12, UR6, UR23, URZ ;  /* 0x00000017060c72a4 */ /* 0x000fe4000f8e02ff */
[----:B------:R-:W-:-:S02]  /*1350*/  UISETP.GE.AND UP0, UPT, UR4, UR7, UPT ;  /* 0x000000070400728c */ /* 0x000fc4000bf06270 */
[----:B------:R-:W-:Y:S02]  /*1360*/  UIMAD.WIDE.U32 UR10, UR4, UR8, URZ ;  /* 0x00000008040a72a5 */ /* 0x000fe4000f8e00ff */
[----:B------:R-:W-:Y:S02]  /*1370*/  UISETP.GE.OR UP0, UPT, UR5, UR12, UP0 ;  /* 0x0000000c0500728c */ /* 0x000fe40008706670 */
[----:B------:R-:W-:Y:S02]  /*1380*/  UIMAD.WIDE.U32 UR12, UR5, UR8, URZ ;  /* 0x00000008050c72a5 */ /* 0x000fe4000f8e00ff */
[----:B------:R-:W-:Y:S01]  /*1390*/  UIADD3 UR10, UPT, UPT, -UR4, URZ, URZ ;  /* 0x000000ff040a7290 */ /* 0x000fe2000fffe1ff */
[----:B------:R-:W-:Y:S01]  /*13a0*/  UMOV UR8, UR11 ;  /* 0x0000000b00087c82 */ /* 0x000fe20008000000 */
[----:B------:R-:W-:Y:S02]  /*13b0*/  UIADD3 UR11, UPT, UPT, -UR5, URZ, URZ ;  /* 0x000000ff050b7290 */ /* 0x000fe4000fffe1ff */
[----:B------:R-:W-:-:S03]  /*13c0*/  USHF.R.U32.HI UR8, URZ, UR9, UR8 ;  /* 0x00000009ff087299 */ /* 0x000fc60008011608 */
[----:B------:R-:W-:Y:S01]  /*13d0*/  @!UP0 UMOV UR7, UR13 ;  /* 0x0000000d00078c82 */ /* 0x000fe20008000000 */
[----:B------:R-:W-:Y:S02]  /*13e0*/  UIMAD UR30, UR14, UR10, UR30 ;  /* 0x0000000a0e1e72a4 */ /* 0x000fe4000f8e021e */
[----:B------:R-:W-:Y:S02]  /*13f0*/  USEL UR8, UR4, UR8, !UP2 ;  /* 0x0000000804087287 */ /* 0x000fe4000d000000 */
[----:B------:R-:W-:Y:S02]  /*1400*/  @!UP0 USHF.R.U32.HI UR7, URZ, UR9, UR7 ;  /* 0x00000009ff078299 */ /* 0x000fe40008011607 */
[----:B------:R-:W-:Y:S02]  /*1410*/  UIADD3 UR9, UPT, UPT, -UR8, URZ, URZ ;  /* 0x000000ff08097290 */ /* 0x000fe4000fffe1ff */
[----:B------:R-:W-:Y:S02]  /*1420*/  @!UP0 USEL UR7, UR5, UR7, !UP2 ;  /* 0x0000000705078287 */ /* 0x000fe4000d000000 */
[----:B------:R-:W-:-:S02]  /*1430*/  UIMAD UR9, UR23, UR9, UR4 ;  /* 0x00000009170972a4 */ /* 0x000fc4000f8e0204 */
[----:B------:R-:W-:Y:S02]  /*1440*/  @!UP0 UIADD3 UR8, UPT, UPT, UR8, -UR7, URZ ;  /* 0x8000000708088290 */ /* 0x000fe4000fffe0ff */
[----:B------:R-:W-:Y:S02]  /*1450*/  @!UP0 UIMAD UR6, UR9, UR6, UR7 ;  /* 0x00000006090682a4 */ /* 0x000fe4000f8e0207 */
[----:B------:R-:W-:Y:S02]  /*1460*/  @!UP0 UIMAD UR4, UR8, UR23, UR5 ;  /* 0x00000017080482a4 */ /* 0x000fe4000f8e0205 */
[----:B------:R-:W-:Y:S02]  /*1470*/  UIMAD UR25, UR24, UR11, UR25 ;  /* 0x0000000b181972a4 */ /* 0x000fe4000f8e0219 */
[----:B------:R-:W-:Y:S01]  /*1480*/  UIMAD UR30, UR4, UR14, UR30 ;  /* 0x0000000e041e72a4 */ /* 0x000fe2000f8e021e */
[----:B------:R-:W-:Y:S02]  /*1490*/  @!UP0 UMOV UR5, UR6 ;  /* 0x0000000600058c82 */ /* 0x000fe40008000000 */
[----:B------:R-:W-:-:S12]  /*14a0*/  UIMAD UR25, UR5, UR24, UR25 ;  /* 0x00000018051972a4 */ /* 0x000fd8000f8e0219 */
.L_x_18:
[----:B------:R-:W-:Y:S02]  /*14b0*/  UISETP.NE.AND UP1, UPT, UR26, 0x1, UPT ;  /* 0x000000011a00788c */ /* 0x000fe4000bf25270 */
[----:B------:R-:W-:Y:S02]  /*14c0*/  UISETP.NE.AND UP0, UPT, UR22, 0x2, UPT ;  /* 0x000000021600788c */ /* 0x000fe4000bf05270 */
[----:B------:R-:W-:-:S05]  /*14d0*/  ULOP3.LUT UR28, UR28, 0x800, URZ, 0xc0, !UPT ;  /* 0x000008001c1c7892 */ /* 0x000fca000f8ec0ff */
[----:B------:R-:W-:Y:S07]  /*14e0*/  BRA.U UP1, `(.L_x_19) ;  /* 0x0000000101447547 */ /* 0x000fee000b800000 */
[----:B------:R-:W1:Y:S01]  /*14f0*/  LDCU.128 UR8, c[0x0][0xb10] ;  /* 0x00016200ff0877ac */ /* 0x000e620008000c00 */
[----:B------:R-:W2:Y:S01]  /*1500*/  LDCU UR12, c[0x0][0xb0c] ;  /* 0x00016180ff0c77ac */ /* 0x000ea20008000800 */
[----:B------:R-:W3:Y:S01]  /*1510*/  LDCU UR13, c[0x0][0xb20] ;  /* 0x00016400ff0d77ac */ /* 0x000ee20008000800 */
[----:B-1----:R-:W-:Y:S02]  /*1520*/  UIMAD.WIDE.U32 UR6, UR25, UR8, URZ ;  /* 0x00000008190672a5 */ /* 0x002fe4000f8e00ff */
[----:B------:R-:W-:Y:S02]  /*1530*/  UIMAD.WIDE.U32 UR4, UR30, UR11, URZ ;  /* 0x0000000b1e0472a5 */ /* 0x000fe4000f8e00ff */
[----:B--2---:R-:W-:Y:S02]  /*1540*/  UISETP.NE.AND UP2, UPT, UR12, 0x1, UPT ;  /* 0x000000010c00788c */ /* 0x004fe4000bf45270 */
[----:B------:R-:W-:Y:S01]  /*1550*/  UISETP.NE.AND UP1, UPT, UR10, 0x1, UPT ;  /* 0x000000010a00788c */ /* 0x000fe2000bf25270 */
[----:B------:R-:W-:-:S02]  /*1560*/  UMOV UR6, UR7 ;  /* 0x0000000700067c82 */ /* 0x000fc40008000000 */
[----:B------:R-:W-:Y:S01]  /*1570*/  UMOV UR4, UR5 ;  /* 0x0000000500047c82 */ /* 0x000fe20008000000 */
[----:B------:R-:W-:Y:S02]  /*1580*/  USHF.R.U32.HI UR6, URZ, UR9, UR6 ;  /* 0x00000009ff067299 */ /* 0x000fe40008011606 */
[----:B---3--:R-:W-:Y:S02]  /*1590*/  USHF.R.U32.HI UR4, URZ, UR13, UR4 ;  /* 0x0000000dff047299 */ /* 0x008fe40008011604 */
[----:B------:R-:W-:Y:S02]  /*15a0*/  USEL UR5, UR25, UR6, !UP2 ;  /* 0x0000000619057287 */ /* 0x000fe4000d000000 */
[----:B------:R-:W-:-:S04]  /*15b0*/  USEL UR4, UR30, UR4, !UP1 ;  /* 0x000000041e047287 */ /* 0x000fc8000c800000 */
[----:B------:R-:W-:Y:S02]  /*15c0*/  UIADD3 UR6, UPT, UPT, UR5, -UR4, URZ ;  /* 0x8000000405067290 */ /* 0x000fe4000fffe0ff */
[----:B------:R-:W-:Y:S02]  /*15d0*/  UIADD3 UR4, UPT, UPT, -UR5, UR4, URZ ;  /* 0x0000000405047290 */ /* 0x000fe4000fffe1ff */
[----:B------:R-:W-:Y:S02]  /*15e0*/  UIMAD UR30, UR6, UR10, UR30 ;  /* 0x0000000a061e72a4 */ /* 0x000fe4000f8e021e */
[----:B------:R-:W-:-:S12]  /*15f0*/  UIMAD UR25, UR4, UR12, UR25 ;  /* 0x0000000c041972a4 */ /* 0x000fd8000f8e0219 */
.L_x_19:
[----:B------:R-:W-:Y:S05]  /*1600*/  BRA.U !UP5, `(.L_x_20) ;  /* 0x000000010d0c7547 */ /* 0x000fea000b800000 */
[----:B------:R-:W-:Y:S01]  /*1610*/  UCGABAR_WAIT ;  /* 0x0000000000007dc7 */ /* 0x000fe20008000000 */
[----:B------:R-:W-:Y:S01]  /*1620*/  CCTL.IVALL ;  /* 0x00000000ff00798f */ /* 0x000fe20002000000 */
[----:B------:R-:W-:Y:S05]  /*1630*/  BRA `(.L_x_21) ;  /* 0x0000000000047947 */ /* 0x000fea0003800000 */
.L_x_20:
[----:B------:R-:W-:Y:S06]  /*1640*/  BAR.SYNC.DEFER_BLOCKING 0x0 ;  /* 0x0000000000007b1d */ /* 0x000fec0000010000 */
.L_x_21:
[----:B------:R-:W-:Y:S05]  /*1650*/  BRA.U UP0, `(.L_x_22) ;  /* 0x0000001100c47547 */ /* 0x000fea000b800000 */
[----:B------:R-:W1:Y:S01]  /*1660*/  LDCU UR6, c[0x0][0x38c] ;  /* 0x00007180ff0677ac */ /* 0x000e620008000800 */
[----:B------:R-:W2:Y:S01]  /*1670*/  S2UR UR7, SR_CgaCtaId ;  /* 0x00000000000779c3 */ /* 0x000ea20000008800 */
[----:B------:R-:W-:Y:S01]  /*1680*/  PLOP3.LUT P1, PT, PT, PT, UP3, 0x80, 0x8 ;  /* 0x000000000008781c */ /* 0x000fe20003f2f038 */
[----:B------:R-:W-:Y:S01]  /*1690*/  IMAD.MOV.U32 R12, RZ, RZ, 0x1 ;  /* 0x00000001ff0c7424 */ /* 0x000fe200078e00ff */
[----:B------:R-:W-:Y:S01]  /*16a0*/  UMOV UR13, 0x400 ;  /* 0x00000400000d7882 */ /* 0x000fe20000000000 */
[----:B------:R-:W-:Y:S01]  /*16b0*/  UISETP.NE.AND UP1, UPT, UR22, URZ, UPT ;  /* 0x000000ff1600728c */ /* 0x000fe2000bf25270 */
[----:B------:R-:W-:Y:S02]  /*16c0*/  ISETP.EQ.OR P2, PT, R0, RZ, P3 ;  /* 0x000000ff0000720c */ /* 0x000fe40001f42670 */
[----:B------:R-:W-:Y:S02]  /*16d0*/  CS2R R10, SRZ ;  /* 0x00000000000a7805 */ /* 0x000fe4000001ff00 */
[----:B------:R-:W-:Y:S01]  /*16e0*/  PLOP3.LUT P1, PT, P1, PT, PT, 0x8, 0x80 ;  /* 0x000000000080781c */ /* 0x000fe20000f2e170 */
[----:B------:R-:W-:Y:S01]  /*16f0*/  IMAD.MOV.U32 R9, RZ, RZ, RZ ;  /* 0x000000ffff097224 */ /* 0x000fe200078e00ff */
[----:B------:R-:W3:Y:S01]  /*1700*/  LDCU UR41, c[0x0][0x370] ;  /* 0x00006e00ff2977ac */ /* 0x000ee20008000800 */
[----:B------:R-:W-:Y:S01]  /*1710*/  IMAD.MOV.U32 R8, RZ, RZ, 0x1 ;  /* 0x00000001ff087424 */ /* 0x000fe200078e00ff */
[----:B------:R-:W4:Y:S01]  /*1720*/  LDCU.64 UR26, c[0x0][0x348] ;  /* 0x00006900ff1a77ac */ /* 0x000f220008000a00 */
[----:B-1----:R-:W-:-:S02]  /*1730*/  UIADD3 UR5, UPT, UPT, UR6, 0x1f, URZ ;  /* 0x0000001f06057890 */ /* 0x002fc4000fffe0ff */
[----:B------:R-:W-:Y:S02]  /*1740*/  USHF.R.U32.HI UR45, URZ, 0x5, UR28 ;  /* 0x00000005ff2d7899 */ /* 0x000fe4000801161c */
[----:B------:R-:W-:Y:S02]  /*1750*/  USHF.R.S32.HI UR4, URZ, 0x1f, UR5 ;  /* 0x0000001fff047899 */ /* 0x000fe40008011405 */
[----:B------:R-:W-:Y:S02]  /*1760*/  UIADD3 UR46, UPT, UPT, UR6, 0x3e, URZ ;  /* 0x0000003e062e7890 */ /* 0x000fe4000fffe0ff */
[----:B------:R-:W-:Y:S02]  /*1770*/  ULEA.HI UR4, UR4, UR5, URZ, 0x5 ;  /* 0x0000000504047291 */ /* 0x000fe4000f8f28ff */
[----:B------:R-:W-:Y:S02]  /*1780*/  UIADD3 UR5, UPT, UPT, UR6, -0x1, URZ ;  /* 0xffffffff06057890 */ /* 0x000fe4000fffe0ff */
[----:B------:R-:W-:-:S02]  /*1790*/  USHF.R.S32.HI UR43, URZ, 0x5, UR4 ;  /* 0x00000005ff2b7899 */ /* 0x000fc40008011404 */
[----:B------:R-:W-:Y:S02]  /*17a0*/  UISETP.GE.U32.AND UP2, UPT, UR5, -0x3f, UPT ;  /* 0xffffffc10500788c */ /* 0x000fe4000bf46070 */
[----:B------:R-:W-:Y:S02]  /*17b0*/  UISETP.LT.U32.AND UP0, UPT, UR43, 0x4, UPT ;  /* 0x000000042b00788c */ /* 0x000fe4000bf01070 */
[----:B--2---:R-:W-:Y:S02]  /*17c0*/  ULEA UR13, UR7, UR13, 0x18 ;  /* 0x0000000d070d7291 */ /* 0x004fe4000f8ec0ff */
[----:B------:R-:W-:Y:S02]  /*17d0*/  USEL UR42, UR43, 0x4, UP0 ;  /* 0x000000042b2a7887 */ /* 0x000fe40008000000 */
[----:B------:R-:W-:Y:S02]  /*17e0*/  ULEA UR29, UR28, UR13, 0x1 ;  /* 0x0000000d1c1d7291 */ /* 0x000fe4000f8e08ff */
[----:B------:R-:W-:-:S02]  /*17f0*/  UIADD3 UR21, UPT, UPT, UR42, -0x1, URZ ;  /* 0xffffffff2a157890 */ /* 0x000fc4000fffe0ff */
[----:B------:R-:W-:Y:S01]  /*1800*/  @UP2 UIADD3 UR21, UPT, UPT, UR42, URZ, URZ ;  /* 0x000000ff2a152290 */ /* 0x000fe2000fffe0ff */
[----:B------:R-:W1:Y:S01]  /*1810*/  LDCU UR39, c[0x0][0x374] ;  /* 0x00006e80ff2777ac */ /* 0x000e620008000800 */
[----:B------:R-:W-:Y:S02]  /*1820*/  USEL UR24, UR37, 0x2, UP1 ;  /* 0x0000000225187887 */ /* 0x000fe40008800000 */
[----:B------:R-:W-:Y:S02]  /*1830*/  UIADD3 UR29, UPT, UPT, UR29, 0x6400, URZ ;  /* 0x000064001d1d7890 */ /* 0x000fe4000fffe0ff */
[----:B------:R-:W-:Y:S02]  /*1840*/  UIADD3 UR44, UPT, UPT, UR43, -UR42, URZ ;  /* 0x8000002a2b2c7290 */ /* 0x000fe4000fffe0ff */
[----:B------:R-:W-:Y:S01]  /*1850*/  UIADD3 UR21, UPT, UPT, UR21, 0x1, URZ ;  /* 0x0000000115157890 */ /* 0x000fe2000fffe0ff */
[----:B---34-:R-:W-:-:S11]  /*1860*/  UMOV UR5, URZ ;  /* 0x000000ff00057c82 */ /* 0x018fd60008000000 */
.L_x_42:
[----:B------:R-:W2:Y:S02]  /*1870*/  S2UR UR4, SR_CgaCtaId ;  /* 0x00000000000479c3 */ /* 0x000ea40000008800 */
[----:B--2---:R-:W-:-:S09]  /*1880*/  UISETP.NE.AND UP0, UPT, UR4, URZ, UPT ;  /* 0x000000ff0400728c */ /* 0x004fd2000bf05270 */
[----:B-1----:R-:W-:Y:S05]  /*1890*/  BRA.U UP0, `(.L_x_23) ;  /* 0x0000000100287547 */ /* 0x002fea000b800000 */
[----:B------:R-:W-:Y:S02]  /*18a0*/  LEA R0, R9, UR13, 0x3 ;  /* 0x0000000d09007c11 */ /* 0x000fe4000f8e18ff */
[----:B------:R-:W-:-:S04]  /*18b0*/  SHF.L.U32 R3, R8, 0x1f, RZ ;  /* 0x0000001f08037819 */ /* 0x000fc800000006ff */
[----:B------:R-:W2:Y:S02]  /*18c0*/  SYNCS.PHASECHK.TRANS64.TRYWAIT P0, [R0+URZ+0xf0], R3 ;  /* 0x0000f003000075a7 */ /* 0x000ea400080011ff */
[----:B--2---:R-:W-:Y:S05]  /*18d0*/  @!P0 BRA `(.L_x_24) ;  /* 0x0000006000b88947 */ /* 0x004fea0003800000 */
.L_x_122:
[----:B------:R3:W-:Y:S01]  /*18e0*/  SYNCS.ARRIVE.TRANS64.A1T0 RZ, [R0+URZ+0xe0], RZ ;  /* 0x0000e0ff00ff79a7 */ /* 0x0007e200081000ff */
[----:B------:R-:W-:-:S05]  /*18f0*/  VIADD R9, R9, 0x1 ;  /* 0x0000000109097836 */ /* 0x000fca0000000000 */
[----:B------:R-:W-:-:S04]  /*1900*/  ISETP.NE.AND P0, PT, R9, 0x2, PT ;  /* 0x000000020900780c */ /* 0x000fc80003f05270 */
[----:B--2---:R-:W-:Y:S02]  /*1910*/  SEL R3, RZ, 0x1, P0 ;  /* 0x00000001ff037807 */ /* 0x004fe40000000000 */
[----:B------:R-:W-:Y:S02]  /*1920*/  SEL R9, R9, RZ, P0 ;  /* 0x000000ff09097207 */ /* 0x000fe40000000000 */
[----:B------:R-:W-:-:S07]  /*1930*/  LOP3.LUT R8, R8, R3, RZ, 0x3c, !PT ;  /* 0x0000000308087212 */ /* 0x000fce00078e3cff */
.L_x_23:
[----:B------:R-:W-:Y:S01]  /*1940*/  ULEA UR4, UR5, UR13, 0x3 ;  /* 0x0000000d05047291 */ /* 0x000fe2000f8e18ff */
[----:B---3--:R-:W-:Y:S01]  /*1950*/  SHF.L.U32 R0, R12, 0x1f, RZ ;  /* 0x0000001f0c007819 */ /* 0x008fe200000006ff */
[----:B------:R-:W-:Y:S02]  /*1960*/  UISETP.GE.U32.AND UP0, UPT, UR46, 0x3f, UPT ;  /* 0x0000003f2e00788c */ /* 0x000fe4000bf06070 */
[----:B------:R-:W-:Y:S02]  /*1970*/  USHF.L.U32 UR11, UR30, 0x6, URZ ;  /* 0x000000061e0b7899 */ /* 0x000fe400080006ff */
[----:B------:R-:W-:Y:S01]  /*1980*/  ULEA UR35, UR25, UR45, 0x7 ;  /* 0x0000002d19237291 */ /* 0x000fe2000f8e38ff */
[----:B------:R-:W-:Y:S02]  /*1990*/  UMOV UR7, URZ ;  /* 0x000000ff00077c82 */ /* 0x000fe40008000000 */
[----:B------:R2:W3:Y:S02]  /*19a0*/  SYNCS.PHASECHK.TRANS64.TRYWAIT P0, [UR4+0x20], R0 ;  /* 0x00002000ff0075a7 */ /* 0x0004e40008001104 */
[----:B------:R-:W-:Y:S07]  /*19b0*/  BRA.U !UP0, `(.L_x_25) ;  /* 0x0000000108c07547 */ /* 0x000fee000b800000 */
[----:B------:R-:W-:Y:S01]  /*19c0*/  UMOV UR6, URZ ;  /* 0x000000ff00067c82 */ /* 0x000fe20008000000 */
[----:B------:R-:W-:-:S05]  /*19d0*/  UMOV UR4, UR5 ;  /* 0x0000000500047c82 */ /* 0x000fca0008000000 */
.L_x_31:
[----:B------:R-:W-:Y:S01]  /*19e0*/  ULEA UR33, UR4, UR13, 0x3 ;  /* 0x0000000d04217291 */ /* 0x000fe2000f8e18ff */
[----:B---3--:R-:W-:Y:S01]  /*19f0*/  @!P3 MOV R2, 0x3000 ;  /* 0x000030000002b802 */ /* 0x008fe20000000f00 */
[----:B-1-3--:R-:W-:Y:S10]  /*1a00*/  @P0 BRA `(.L_x_26) ;  /* 0x00000000000c0947 */ /* 0x00aff40003800000 */
[----:B------:R-:W-:-:S04]  /*1a10*/  SHF.L.U32 R3, R12, 0x1f, RZ ;  /* 0x0000001f0c037819 */ /* 0x000fc800000006ff */
[----:B------:R-:W3:Y:S02]  /*1a20*/  SYNCS.PHASECHK.TRANS64.TRYWAIT P0, [UR33+0x20], R3 ;  /* 0x00002003ff0075a7 */ /* 0x000ee40008001121 */
[----:B---3--:R-:W-:Y:S05]  /*1a30*/  @!P0 BRA `(.L_x_27) ;  /* 0x0000006000748947 */ /* 0x008fea0003800000 */
.L_x_26:
[----:B------:R3:W-:Y:S01]  /*1a40*/  @!P3 SYNCS.ARRIVE.TRANS64 RZ, [UR33], R2 ;  /* 0x00000002ffffb9a7 */ /* 0x0007e20008000021 */
[----:B------:R-:W-:-:S04]  /*1a50*/  ULOP3.LUT UR5, UR24, 0x2, URZ, 0xfc, !UPT ;  /* 0x0000000218057892 */ /* 0x000fc8000f8efcff */
[----:B------:R-:W-:-:S09]  /*1a60*/  UISETP.NE.AND UP0, UPT, UR5, 0x2, UPT ;  /* 0x000000020500788c */ /* 0x000fd2000bf05270 */
[----:B------:R-:W-:Y:S05]  /*1a70*/  BRA.U UP0, `(.L_x_28) ;  /* 0x0000000100047547 */ /* 0x000fea000b800000 */
[----:B-1----:R-:W-:Y:S05]  /*1a80*/  BPT.TRAP 0x1 ;  /* 0x000000040000795c */ /* 0x002fea0000300000 */
.L_x_28:
[----:B------:R-:W-:Y:S04]  /*1a90*/  BSSY.RECONVERGENT B0, `(.L_x_29) ;  /* 0x0000003000007945 */ /* 0x000fe80003800200 */
[----:B------:R-:W-:Y:S05]  /*1aa0*/  @P2 BRA `(.L_x_30) ;  /* 0x0000000000042947 */ /* 0x000fea0003800000 */
[----:B-1----:R-:W-:Y:S05]  /*1ab0*/  BPT.TRAP 0x1 ;  /* 0x000000040000795c */ /* 0x002fea0000300000 */
.L_x_30:
[----:B-1----:R-:W-:Y:S05]  /*1ac0*/  BSYNC.RECONVERGENT B0 ;  /* 0x0000000000007941 */ /* 0x002fea0003800200 */
.L_x_29:
[----:B------:R-:W-:Y:S02]  /*1ad0*/  UIADD3 UR5, UPT, UPT, UR4, 0x1, URZ ;  /* 0x0000000104057890 */ /* 0x000fe4000fffe0ff */
[----:B------:R-:W-:Y:S02]  /*1ae0*/  UIADD3 UR16, UP1, UPT, UR26, 0x80, URZ ;  /* 0x000000801a107890 */ /* 0x000fe4000ff3e0ff */
[----:B------:R-:W-:Y:S02]  /*1af0*/  UISETP.NE.AND UP0, UPT, UR5, 0x4, UPT ;  /* 0x000000040500788c */ /* 0x000fe4000bf05270 */
[----:B------:R-:W-:Y:S02]  /*1b00*/  USHF.L.U32 UR34, UR6, 0x5, URZ ;  /* 0x0000000506227899 */ /* 0x000fe400080006ff */
[----:B------:R-:W-:Y:S02]  /*1b10*/  USEL UR8, URZ, 0x1, UP0 ;  /* 0x00000001ff087887 */ /* 0x000fe40008000000 */
[----:B------:R-:W-:-:S02]  /*1b20*/  USEL UR5, UR5, URZ, UP0 ;  /* 0x000000ff05057287 */ /* 0x000fc40008000000 */
[----:B------:R-:W-:Y:S02]  /*1b30*/  UIADD3 UR14, UP0, UPT, UR26, 0x180, URZ ;  /* 0x000001801a0e7890 */ /* 0x000fe4000ff1e0ff */
[----:B------:R-:W-:Y:S01]  /*1b40*/  LOP3.LUT R12, R12, UR8, RZ, 0x3c, !PT ;  /* 0x000000080c0c7c12 */ /* 0x000fe2000f8e3cff */
[----:B------:R-:W-:Y:S02]  /*1b50*/  USHF.L.U32 UR8, UR4, 0xc, URZ ;  /* 0x0000000c04087899 */ /* 0x000fe400080006ff */
[----:B------:R-:W-:Y:S01]  /*1b60*/  ULEA UR7, UR5, UR13, 0x3 ;  /* 0x0000000d05077291 */ /* 0x000fe2000f8e18ff */
[----:B--2---:R-:W-:Y:S01]  /*1b70*/  SHF.L.U32 R0, R12, 0x1f, RZ ;  /* 0x0000001f0c007819 */ /* 0x004fe200000006ff */
[----:B------:R-:W-:Y:S02]  /*1b80*/  ULOP3.LUT UR4, UR8, UR28, URZ, 0xfc, !UPT ;  /* 0x0000001c08047292 */ /* 0x000fe4000f8efcff */
[----:B------:R-:W-:Y:S02]  /*1b90*/  UIADD3.X UR17, UPT, UPT, URZ, UR27, URZ, UP1, !UPT ;  /* 0x0000001bff117290 */ /* 0x000fe40008ffe4ff */
[----:B------:R-:W-:-:S02]  /*1ba0*/  ULEA UR4, UR4, UR13, 0x1 ;  /* 0x0000000d04047291 */ /* 0x000fc4000f8e08ff */
[----:B------:R-:W-:Y:S01]  /*1bb0*/  UIADD3 UR8, UPT, UPT, UR13, 0xe400, UR8 ;  /* 0x0000e4000d087890 */ /* 0x000fe2000fffe008 */
[----:B------:R4:W1:Y:S01]  /*1bc0*/  SYNCS.PHASECHK.TRANS64.TRYWAIT P0, [UR7+0x20], R0 ;  /* 0x00002000ff0075a7 */ /* 0x0008620008001107 */
[----:B------:R-:W-:Y:S02]  /*1bd0*/  UIADD3 UR32, UPT, UPT, UR4, 0x6400, URZ ;  /* 0x0000640004207890 */ /* 0x000fe4000fffe0ff */
[----:B------:R-:W-:Y:S01]  /*1be0*/  UIADD3.X UR15, UPT, UPT, URZ, UR27, URZ, UP0, !UPT ;  /* 0x0000001bff0f7290 */ /* 0x000fe200087fe4ff */
[----:B------:R-:W-:Y:S01]  /*1bf0*/  UMOV UR7, 0x30000 ;  /* 0x0003000000077882 */ /* 0x000fe20000000000 */
[----:B------:R-:W-:Y:S01]  /*1c00*/  UMOV UR18, 0x0 ;  /* 0x0000000000127882 */ /* 0x000fe20000000000 */
[----:B------:R-:W-:Y:S01]  /*1c10*/  UMOV UR19, 0x10000000 ;  /* 0x1000000000137882 */ /* 0x000fe20000000000 */
[----:B------:R-:W-:Y:S01]  /*1c20*/  UMOV UR12, UR36 ;  /* 0x00000024000c7c82 */ /* 0x000fe20008000000 */
[----:B------:R-:W-:Y:S01]  /*1c30*/  UMOV UR9, UR33 ;  /* 0x0000002100097c82 */ /* 0x000fe20008000000 */
[----:B------:R-:W-:Y:S01]  /*1c40*/  UMOV UR10, UR34 ;  /* 0x00000022000a7c82 */ /* 0x000fe20008000000 */
[----:B------:R2:W-:Y:S01]  /*1c50*/  UTMALDG.3D.MULTICAST [UR32], [UR16], UR7, desc[UR18] ;  /* 0x00001220100073b4 */ /* 0x0005e20008011807 */
[----:B------:R-:W-:Y:S01]  /*1c60*/  UIADD3 UR6, UPT, UPT, UR6, 0x1, URZ ;  /* 0x0000000106067890 */ /* 0x000fe2000fffe0ff */
[----:B------:R-:W-:-:S03]  /*1c70*/  UMOV UR4, UR5 ;  /* 0x0000000500047c82 */ /* 0x000fc60008000000 */
[----:B------:R-:W-:Y:S01]  /*1c80*/  UISETP.NE.AND UP0, UPT, UR6, UR21, UPT ;  /* 0x000000150600728c */ /* 0x000fe2000bf05270 */
[----:B------:R4:W-:Y:S01]  /*1c90*/  UTMALDG.3D [UR8], [UR14], desc[UR18] ;  /* 0x000012080e0075b4 */ /* 0x0009e20008011000 */
[----:B--2---:R-:W-:-:S07]  /*1ca0*/  UMOV UR7, UR21 ;  /* 0x0000001500077c82 */ /* 0x004fce0008000000 */
[----:B----4-:R-:W-:Y:S05]  /*1cb0*/  BRA.U UP0, `(.L_x_31) ;  /* 0xfffffffd00487547 */ /* 0x010fea000b83ffff */
.L_x_25:
[----:B------:R-:W-:Y:S01]  /*1cc0*/  ULEA UR4, UR5, UR13, 0x3 ;  /* 0x0000000d05047291 */ /* 0x000fe2000f8e18ff */
[----:B--2---:R-:W-:Y:S01]  /*1cd0*/  SHF.L.U32 R0, R12, 0x1f, RZ ;  /* 0x0000001f0c007819 */ /* 0x004fe200000006ff */
[----:B------:R-:W-:Y:S01]  /*1ce0*/  @!P1 SYNCS.ARRIVE.TRANS64.A1T0 RZ, [UR13+0x78], RZ ;  /* 0x000078ffffff99a7 */ /* 0x000fe2000810000d */
[----:B------:R-:W-:-:S06]  /*1cf0*/  UISETP.GT.AND UP0, UPT, UR43, UR42, UPT ;  /* 0x0000002a2b00728c */ /* 0x000fcc000bf04270 */
[----:B-1-3--:R1:W2:Y:S03]  /*1d00*/  SYNCS.PHASECHK.TRANS64.TRYWAIT P0, [UR4+0x20], R0 ;  /* 0x00002000ff0075a7 */ /* 0x00a2a60008001104 */
[----:B------:R-:W-:Y:S05]  /*1d10*/  BRA.U !UP0, `(.L_x_32) ;  /* 0x0000000108bc7547 */ /* 0x000fea000b800000 */
[----:B------:R-:W-:Y:S01]  /*1d20*/  UIADD3 UR25, UPT, UPT, UR44, UR7, URZ ;  /* 0x000000072c197290 */ /* 0x000fe2000fffe0ff */
[----:B------:R-:W-:-:S11]  /*1d30*/  UMOV UR4, UR5 ;  /* 0x0000000500047c82 */ /* 0x000fd60008000000 */
.L_x_38:
[----:B------:R-:W-:Y:S01]  /*1d40*/  ULEA UR17, UR4, UR13, 0x3 ;  /* 0x0000000d04117291 */ /* 0x000fe2000f8e18ff */
[----:B--2---:R-:W-:Y:S01]  /*1d50*/  @!P3 MOV R2, 0x3000 ;  /* 0x000030000002b802 */ /* 0x004fe20000000f00 */
[----:B--2-4-:R-:W-:Y:S10]  /*1d60*/  @P0 BRA `(.L_x_33) ;  /* 0x00000000000c0947 */ /* 0x014ff40003800000 */
[----:B------:R-:W-:-:S04]  /*1d70*/  SHF.L.U32 R3, R12, 0x1f, RZ ;  /* 0x0000001f0c037819 */ /* 0x000fc800000006ff */
[----:B------:R-:W2:Y:S02]  /*1d80*/  SYNCS.PHASECHK.TRANS64.TRYWAIT P0, [UR17+0x20], R3 ;  /* 0x00002003ff0075a7 */ /* 0x000ea40008001111 */
[----:B--2---:R-:W-:Y:S05]  /*1d90*/  @!P0 BRA `(.L_x_34) ;  /* 0x0000005c00b48947 */ /* 0x004fea0003800000 */
.L_x_33:
[----:B------:R2:W-:Y:S01]  /*1da0*/  @!P3 SYNCS.ARRIVE.TRANS64 RZ, [UR17], R2 ;  /* 0x00000002ffffb9a7 */ /* 0x0005e20008000011 */
[----:B------:R-:W-:-:S04]  /*1db0*/  ULOP3.LUT UR5, UR24, 0x2, URZ, 0xfc, !UPT ;  /* 0x0000000218057892 */ /* 0x000fc8000f8efcff */
[----:B------:R-:W-:-:S09]  /*1dc0*/  UISETP.NE.AND UP0, UPT, UR5, 0x2, UPT ;  /* 0x000000020500788c */ /* 0x000fd2000bf05270 */
[----:B------:R-:W-:Y:S05]  /*1dd0*/  BRA.U UP0, `(.L_x_35) ;  /* 0x0000000100047547 */ /* 0x000fea000b800000 */
[----:B------:R-:W-:Y:S05]  /*1de0*/  BPT.TRAP 0x1 ;  /* 0x000000040000795c */ /* 0x000fea0000300000 */
.L_x_35:
[----:B------:R-:W-:Y:S04]  /*1df0*/  BSSY.RECONVERGENT B0, `(.L_x_36) ;  /* 0x0000003000007945 */ /* 0x000fe80003800200 */
[----:B------:R-:W-:Y:S05]  /*1e00*/  @P2 BRA `(.L_x_37) ;  /* 0x0000000000042947 */ /* 0x000fea0003800000 */
[----:B------:R-:W-:Y:S05]  /*1e10*/  BPT.TRAP 0x1 ;  /* 0x000000040000795c */ /* 0x000fea0000300000 */
.L_x_37:
[----:B------:R-:W-:Y:S05]  /*1e20*/  BSYNC.RECONVERGENT B0 ;  /* 0x0000000000007941 */ /* 0x000fea0003800200 */
.L_x_36:
        /* <DEDUP_REMOVED lines=8> */
[----:B------:R-:W-:Y:S02]  /*1eb0*/  ULEA UR6, UR5, UR13, 0x3 ;  /* 0x0000000d05067291 */ /* 0x000fe4000f8e18ff */
[----:B------:R-:W-:Y:S01]  /*1ec0*/  ULEA UR8, UR4, UR13, 0xc ;  /* 0x0000000d04087291 */ /* 0x000fe2000f8e60ff */
[----:B-1----:R-:W-:Y:S01]  /*1ed0*/  SHF.L.U32 R0, R12, 0x1f, RZ ;  /* 0x0000001f0c007819 */ /* 0x002fe200000006ff */
[----:B------:R-:W-:Y:S02]  /*1ee0*/  ULEA UR16, UR4, UR29, 0xd ;  /* 0x0000001d04107291 */ /* 0x000fe4000f8e68ff */
[----:B------:R-:W-:Y:S02]  /*1ef0*/  UIADD3.X UR15, UPT, UPT, URZ, UR27, URZ, UP1, !UPT ;  /* 0x0000001bff0f7290 */ /* 0x000fe40008ffe4ff */
[----:B------:R-:W-:Y:S01]  /*1f00*/  UIADD3 UR8, UPT, UPT, UR8, 0xe400, URZ ;  /* 0x0000e40008087890 */ /* 0x000fe2000fffe0ff */
[----:B------:R3:W4:Y:S01]  /*1f10*/  SYNCS.PHASECHK.TRANS64.TRYWAIT P0, [UR6+0x20], R0 ;  /* 0x00002000ff0075a7 */ /* 0x0007220008001106 */
[----:B------:R-:W-:Y:S01]  /*1f20*/  UIADD3.X UR23, UPT, UPT, URZ, UR27, URZ, UP0, !UPT ;  /* 0x0000001bff177290 */ /* 0x000fe200087fe4ff */
[----:B------:R-:W-:Y:S01]  /*1f30*/  UMOV UR6, 0x30000 ;  /* 0x0003000000067882 */ /* 0x000fe20000000000 */
[----:B------:R-:W-:Y:S01]  /*1f40*/  UMOV UR30, 0x0 ;  /* 0x00000000001e7882 */ /* 0x000fe20000000000 */
[----:B------:R-:W-:Y:S01]  /*1f50*/  UMOV UR31, 0x10000000 ;  /* 0x10000000001f7882 */ /* 0x000fe20000000000 */
[----:B------:R-:W-:Y:S01]  /*1f60*/  UMOV UR19, UR35 ;  /* 0x0000002300137c82 */ /* 0x000fe20008000000 */
[----:B------:R-:W-:Y:S01]  /*1f70*/  UMOV UR20, UR36 ;  /* 0x0000002400147c82 */ /* 0x000fe20008000000 */
[----:B------:R-:W-:Y:S01]  /*1f80*/  UMOV UR12, UR36 ;  /* 0x00000024000c7c82 */ /* 0x000fe20008000000 */
[----:B------:R-:W-:Y:S01]  /*1f90*/  UMOV UR9, UR17 ;  /* 0x0000001100097c82 */ /* 0x000fe20008000000 */
[----:B------:R-:W-:Y:S01]  /*1fa0*/  UMOV UR10, UR18 ;  /* 0x00000012000a7c82 */ /* 0x000fe20008000000 */
[----:B------:R3:W-:Y:S01]  /*1fb0*/  UTMALDG.3D.MULTICAST [UR16], [UR14], UR6, desc[UR30] ;  /* 0x00001e100e0073b4 */ /* 0x0007e20008011806 */
[----:B------:R-:W-:Y:S01]  /*1fc0*/  UIADD3 UR7, UPT, UPT, UR7, 0x1, URZ ;  /* 0x0000000107077890 */ /* 0x000fe2000fffe0ff */
[----:B------:R-:W-:-:S03]  /*1fd0*/  UMOV UR4, UR5 ;  /* 0x0000000500047c82 */ /* 0x000fc60008000000 */
[----:B------:R-:W-:Y:S01]  /*1fe0*/  UISETP.NE.AND UP0, UPT, UR7, UR25, UPT ;  /* 0x000000190700728c */ /* 0x000fe2000bf05270 */
[----:B------:R3:W-:Y:S08]  /*1ff0*/  UTMALDG.3D [UR8], [UR22], desc[UR30] ;  /* 0x00001e08160075b4 */ /* 0x0007f00008011000 */
[----:B---3--:R-:W-:Y:S05]  /*2000*/  BRA.U UP0, `(.L_x_38) ;  /* 0xfffffffd004c7547 */ /* 0x008fea000b83ffff */
.L_x_32:
[C---:B------:R-:W-:Y:S01]  /*2010*/  LEA R3, R11.reuse, UR13, 0x3 ;  /* 0x0000000d0b037c11 */ /* 0x040fe2000f8e18ff */
[----:B------:R-:W-:Y:S01]  /*2020*/  NOP ;  /* 0x0000000000007918 */ /* 0x000fe20000000000 */
[----:B-1----:R-:W-:Y:S02]  /*2030*/  SHF.L.U32 R0, R10, 0x1f, RZ ;  /* 0x0000001f0a007819 */ /* 0x002fe400000006ff */
[----:B------:R-:W-:Y:S02]  /*2040*/  LEA R5, R11, UR13, 0x4 ;  /* 0x0000000d0b057c11 */ /* 0x000fe4000f8e20ff */
[----:B--2-4-:R-:W1:Y:S02]  /*2050*/  SYNCS.PHASECHK.TRANS64.TRYWAIT P0, [R3+URZ+0x80], R0 ;  /* 0x00008000030075a7 */ /* 0x014e6400080011ff */
[----:B-1----:R-:W-:Y:S05]  /*2060*/  @!P0 BRA `(.L_x_39) ;  /* 0x0000005c00188947 */ /* 0x002fea0003800000 */
.L_x_125:
[----:B------:R-:W2:Y:S01]  /*2070*/  LDS.128 R4, [R5+0x110] ;  /* 0x0001100005047984 */ /* 0x000ea20000000c00 */
[----:B------:R-:W-:Y:S01]  /*2080*/  UISETP.GE.AND UP0, UPT, UR40, 0x1, UPT ;  /* 0x000000012800788c */ /* 0x000fe2000bf06270 */
[----:B------:R-:W-:Y:S01]  /*2090*/  @!PT LDS RZ, [RZ] ;  /* 0x00000000fffff984 */ /* 0x000fe20000000800 */
[----:B------:R-:W-:Y:S01]  /*20a0*/  @!PT LDS RZ, [RZ] ;  /* 0x00000000fffff984 */ /* 0x000fe20000000800 */
[----:B------:R-:W-:Y:S01]  /*20b0*/  @!PT LDS RZ, [RZ] ;  /* 0x00000000fffff984 */ /* 0x000fe20000000800 */
[----:B------:R-:W-:Y:S01]  /*20c0*/  @!PT LDS RZ, [RZ] ;  /* 0x00000000fffff984 */ /* 0x000fe20000000800 */
[----:B------:R3:W-:Y:S06]  /*20d0*/  MEMBAR.ALL.CTA ;  /* 0x0000000000007992 */ /* 0x0007ec0000008000 */
[----:B---3--:R-:W3:Y:S01]  /*20e0*/  FENCE.VIEW.ASYNC.S ;  /* 0x00000000000073c6 */ /* 0x008ee20000000000 */
[----:B--2---:R-:W-:-:S13]  /*20f0*/  LOP3.LUT P0, RZ, R6, 0x1, RZ, 0xc0, !PT ;  /* 0x0000000106ff7812 */ /* 0x004fda000780c0ff */
[----:B---3--:R-:W-:Y:S01]  /*2100*/  VOTEU.ANY UP1, P0 ;  /* 0x0000000000ff7886 */ /* 0x008fe20000020100 */
[----:B------:R-:W-:-:S13]  /*2110*/  PLOP3.LUT P0, PT, PT, PT, UP1, 0x80, 0x8 ;  /* 0x000000000008781c */ /* 0x000fda0003f0f018 */
[----:B-1----:R-:W-:Y:S02]  /*2120*/  @P0 LOP3.LUT R0, R5, 0xffff, RZ, 0xc0, !PT ;  /* 0x0000ffff05000812 */ /* 0x002fe400078ec0ff */
[----:B------:R-:W-:Y:S02]  /*2130*/  @P0 MOV R2, R4 ;  /* 0x0000000400020202 */ /* 0x000fe40000000f00 */
[----:B------:R-:W-:Y:S01]  /*2140*/  @P0 R2UR UR6, R0 ;  /* 0x00000000000602ca */ /* 0x000fe200000e0000 */
[----:B------:R-:W-:Y:S01]  /*2150*/  VIADD R0, R3, 0x90 ;  /* 0x0000009003007836 */ /* 0x000fe20000000000 */
[----:B------:R-:W-:Y:S02]  /*2160*/  @P0 SHF.R.U32.HI R4, RZ, 0x10, R5 ;  /* 0x00000010ff040819 */ /* 0x000fe40000011605 */
[----:B------:R-:W-:Y:S02]  /*2170*/  @P0 R2UR UR7, R2 ;  /* 0x00000000020702ca */ /* 0x000fe400000e0000 */
[----:B------:R-:W-:-:S02]  /*2180*/  PRMT R0, RZ, 0x654, R0 ;  /* 0x00000654ff007816 */ /* 0x000fc40000000000 */
[----:B------:R-:W-:Y:S02]  /*2190*/  @P0 R2UR UR4, R4 ;  /* 0x00000000040402ca */ /* 0x000fe400000e0000 */
[----:B------:R1:W-:Y:S03]  /*21a0*/  SYNCS.ARRIVE.TRANS64.RED.A1T0 RZ, [R0+URZ], RZ ;  /* 0x000000ff00ff79a7 */ /* 0x0003e600081004ff */
[----:B------:R-:W-:-:S04]  /*21b0*/  @UP1 UMOV UR37, UR6 ;  /* 0x0000000600251c82 */ /* 0x000fc80008000000 */
[----:B------:R-:W-:-:S04]  /*21c0*/  @UP1 UMOV UR38, UR7 ;  /* 0x0000000700261c82 */ /* 0x000fc80008000000 */
[----:B------:R-:W-:Y:S01]  /*21d0*/  @UP1 UMOV UR36, UR4 ;  /* 0x0000000400241c82 */ /* 0x000fe20008000000 */
[----:B------:R-:W-:Y:S05]  /*21e0*/  BRA.U !UP0, `(.L_x_40) ;  /* 0x0000000108d47547 */ /* 0x000fea000b800000 */
[----:B------:R-:W2:Y:S01]  /*21f0*/  LDCU.128 UR16, c[0x0][0xb10] ;  /* 0x00016200ff1077ac */ /* 0x000ea20008000c00 */
[----:B------:R-:W3:Y:S01]  /*2200*/  LDCU UR12, c[0x0][0xb20] ;  /* 0x00016400ff0c77ac */ /* 0x000ee20008000800 */
[----:B------:R-:W4:Y:S01]  /*2210*/  LDCU UR20, c[0x0][0xb0c] ;  /* 0x00016180ff1477ac */ /* 0x000f220008000800 */
[----:B------:R-:W1:Y:S01]  /*2220*/  LDCU.64 UR8, c[0x0][0xb28] ;  /* 0x00016500ff0877ac */ /* 0x000e620008000a00 */
[----:B------:R-:W-:Y:S02]  /*2230*/  UISETP.NE.AND UP3, UPT, UR40, 0x1, UPT ;  /* 0x000000012800788c */ /* 0x000fe4000bf65270 */
[----:B--2---:R-:W-:Y:S02]  /*2240*/  UIMAD.WIDE.U32 UR10, UR39, UR19, URZ ;  /* 0x00000013270a72a5 */ /* 0x004fe4000f8e00ff */
[----:B------:R-:W-:Y:S02]  /*2250*/  UIMAD.WIDE.U32 UR6, UR41, UR16, URZ ;  /* 0x00000010290672a5 */ /* 0x000fe4000f8e00ff */
[----:B------:R-:W-:-:S02]  /*2260*/  UISETP.NE.AND UP0, UPT, UR18, 0x1, UPT ;  /* 0x000000011200788c */ /* 0x000fc4000bf05270 */
[----:B------:R-:W-:Y:S01]  /*2270*/  UIMAD.WIDE.U32 UR22, UR37, UR19, URZ ;  /* 0x00000013251672a5 */ /* 0x000fe2000f8e00ff */
[----:B------:R-:W-:Y:S02]  /*2280*/  UMOV UR10, UR11 ;  /* 0x0000000b000a7c82 */ /* 0x000fe40008000000 */
[----:B------:R-:W-:Y:S01]  /*2290*/  UMOV UR6, UR7 ;  /* 0x0000000700067c82 */ /* 0x000fe20008000000 */
[----:B---3--:R-:W-:Y:S02]  /*22a0*/  USHF.R.U32.HI UR10, URZ, UR12, UR10 ;  /* 0x0000000cff0a7299 */ /* 0x008fe4000801160a */
[----:B------:R-:W-:Y:S02]  /*22b0*/  USHF.R.U32.HI UR7, URZ, UR17, UR6 ;  /* 0x00000011ff077299 */ /* 0x000fe40008011606 */
[----:B----4-:R-:W-:Y:S02]  /*22c0*/  UISETP.NE.AND UP2, UPT, UR20, 0x1, UPT ;  /* 0x000000011400788c */ /* 0x010fe4000bf45270 */
[----:B------:R-:W-:-:S02]  /*22d0*/  USEL UR6, UR39, UR10, !UP0 ;  /* 0x0000000a27067287 */ /* 0x000fc4000c000000 */
[----:B------:R-:W-:Y:S02]  /*22e0*/  USEL UR7, UR41, UR7, !UP2 ;  /* 0x0000000729077287 */ /* 0x000fe4000d000000 */
[----:B-1----:R-:W-:Y:S01]  /*22f0*/  UIMAD.WIDE.U32 UR10, UR6, UR8, URZ ;  /* 0x00000008060a72a5 */ /* 0x002fe2000f8e00ff */
[----:B------:R-:W-:Y:S01]  /*2300*/  UMOV UR4, UR23 ;  /* 0x0000001700047c82 */ /* 0x000fe20008000000 */
[----:B------:R-:W-:Y:S02]  /*2310*/  UIMAD.WIDE.U32 UR14, UR38, UR16, URZ ;  /* 0x00000010260e72a5 */ /* 0x000fe4000f8e00ff */
[----:B------:R-:W-:-:S03]  /*2320*/  UIMAD.WIDE.U32 UR22, UR7, UR8, URZ ;  /* 0x00000008071672a5 */ /* 0x000fc6000f8e00ff */
[----:B------:R-:W-:Y:S01]  /*2330*/  UMOV UR10, UR11 ;  /* 0x0000000b000a7c82 */ /* 0x000fe20008000000 */
[----:B------:R-:W-:Y:S02]  /*2340*/  USHF.R.U32.HI UR4, URZ, UR12, UR4 ;  /* 0x0000000cff047299 */ /* 0x000fe40008011604 */
[----:B------:R-:W-:Y:S01]  /*2350*/  @UP3 USHF.R.U32.HI UR6, URZ, UR9, UR10 ;  /* 0x00000009ff063299 */ /* 0x000fe2000801160a */
[----:B------:R-:W-:Y:S01]  /*2360*/  UMOV UR14, UR15 ;  /* 0x0000000f000e7c82 */ /* 0x000fe20008000000 */
[----:B------:R-:W-:Y:S01]  /*2370*/  UMOV UR22, UR23 ;  /* 0x0000001700167c82 */ /* 0x000fe20008000000 */
[----:B------:R-:W-:Y:S02]  /*2380*/  USHF.R.U32.HI UR17, URZ, UR17, UR14 ;  /* 0x00000011ff117299 */ /* 0x000fe4000801160e */
[----:B------:R-:W-:Y:S02]  /*2390*/  USEL UR4, UR37, UR4, !UP0 ;  /* 0x0000000425047287 */ /* 0x000fe4000c000000 */
[----:B------:R-:W-:-:S02]  /*23a0*/  @UP3 USHF.R.U32.HI UR7, URZ, UR9, UR22 ;  /* 0x00000009ff073299 */ /* 0x000fc40008011616 */
[----:B------:R-:W-:Y:S02]  /*23b0*/  UIMAD UR10, UR40, UR6, URZ ;  /* 0x00000006280a72a4 */ /* 0x000fe4000f8e02ff */
[----:B------:R-:W-:Y:S02]  /*23c0*/  USEL UR6, UR38, UR17, !UP2 ;  /* 0x0000001126067287 */ /* 0x000fe4000d000000 */
[----:B------:R-:W-:Y:S02]  /*23d0*/  UIMAD UR12, UR40, UR7, URZ ;  /* 0x00000007280c72a4 */ /* 0x000fe4000f8e02ff */
[----:B------:R-:W-:Y:S02]  /*23e0*/  UISETP.GE.AND UP0, UPT, UR4, UR10, UPT ;  /* 0x0000000a0400728c */ /* 0x000fe4000bf06270 */
[----:B------:R-:W-:Y:S02]  /*23f0*/  UIMAD.WIDE.U32 UR10, UR4, UR8, URZ ;  /* 0x00000008040a72a5 */ /* 0x000fe4000f8e00ff */
[----:B------:R-:W-:-:S02]  /*2400*/  UISETP.GE.OR UP0, UPT, UR6, UR12, UP0 ;  /* 0x0000000c0600728c */ /* 0x000fc40008706670 */
        /* <DEDUP_REMOVED lines=19> */
.L_x_40:
[----:B------:R-:W2:Y:S02]  /*2540*/  LDCU UR4, c[0x0][0xb30] ;  /* 0x00016600ff0477ac */ /* 0x000ea40008000800 */
[----:B--2---:R-:W-:-:S09]  /*2550*/  UISETP.NE.AND UP0, UPT, UR4, 0x1, UPT ;  /* 0x000000010400788c */ /* 0x004fd2000bf05270 */
[----:B------:R-:W-:Y:S05]  /*2560*/  BRA.U UP0, `(.L_x_41) ;  /* 0x0000000100447547 */ /* 0x000fea000b800000 */
[----:B------:R-:W2:Y:S01]  /*2570*/  LDCU.128 UR16, c[0x0][0xb10] ;  /* 0x00016200ff1077ac */ /* 0x000ea20008000c00 */
[----:B------:R-:W3:Y:S01]  /*2580*/  LDCU UR10, c[0x0][0xb0c] ;  /* 0x00016180ff0a77ac */ /* 0x000ee20008000800 */
[----:B------:R-:W4:Y:S01]  /*2590*/  LDCU UR11, c[0x0][0xb20] ;  /* 0x00016400ff0b77ac */ /* 0x000f220008000800 */
[----:B--2---:R-:W-:Y:S02]  /*25a0*/  UIMAD.WIDE.U32 UR8, UR38, UR16, URZ ;  /* 0x00000010260872a5 */ /* 0x004fe4000f8e00ff */
[----:B------:R-:W-:Y:S02]  /*25b0*/  UIMAD.WIDE.U32 UR6, UR37, UR19, URZ ;  /* 0x00000013250672a5 */ /* 0x000fe4000f8e00ff */
[----:B---3--:R-:W-:Y:S02]  /*25c0*/  UISETP.NE.AND UP2, UPT, UR10, 0x1, UPT ;  /* 0x000000010a00788c */ /* 0x008fe4000bf45270 */
[----:B------:R-:W-:Y:S01]  /*25d0*/  UISETP.NE.AND UP0, UPT, UR18, 0x1, UPT ;  /* 0x000000011200788c */ /* 0x000fe2000bf05270 */
[----:B------:R-:W-:-:S02]  /*25e0*/  UMOV UR8, UR9 ;  /* 0x0000000900087c82 */ /* 0x000fc40008000000 */
[----:B------:R-:W-:Y:S01]  /*25f0*/  UMOV UR4, UR7 ;  /* 0x0000000700047c82 */ /* 0x000fe20008000000 */
[----:B------:R-:W-:Y:S02]  /*2600*/  USHF.R.U32.HI UR17, URZ, UR17, UR8 ;  /* 0x00000011ff117299 */ /* 0x000fe40008011608 */
[----:B----4-:R-:W-:Y:S02]  /*2610*/  USHF.R.U32.HI UR4, URZ, UR11, UR4 ;  /* 0x0000000bff047299 */ /* 0x010fe40008011604 */
[----:B------:R-:W-:Y:S02]  /*2620*/  USEL UR6, UR38, UR17, !UP2 ;  /* 0x0000001126067287 */ /* 0x000fe4000d000000 */
[----:B------:R-:W-:-:S04]  /*2630*/  USEL UR4, UR37, UR4, !UP0 ;  /* 0x0000000425047287 */ /* 0x000fc8000c000000 */
[----:B------:R-:W-:Y:S02]  /*2640*/  UIADD3 UR7, UPT, UPT, UR6, -UR4, URZ ;  /* 0x8000000406077290 */ /* 0x000fe4000fffe0ff */
[----:B------:R-:W-:Y:S02]  /*2650*/  UIADD3 UR4, UPT, UPT, -UR6, UR4, URZ ;  /* 0x0000000406047290 */ /* 0x000fe4000fffe1ff */
[----:B------:R-:W-:Y:S02]  /*2660*/  UIMAD UR37, UR7, UR18, UR37 ;  /* 0x00000012072572a4 */ /* 0x000fe4000f8e0225 */
[----:B------:R-:W-:-:S12]  /*2670*/  UIMAD UR38, UR4, UR10, UR38 ;  /* 0x0000000a042672a4 */ /* 0x000fd8000f8e0226 */
.L_x_41:
[----:B------:R-:W-:Y:S01]  /*2680*/  VIADD R11, R11, 0x1 ;  /* 0x000000010b0b7836 */ /* 0x000fe20000000000 */
[----:B------:R-:W-:Y:S02]  /*2690*/  R2UR UR6, R87 ;  /* 0x00000000570672ca */ /* 0x000fe400000e0000 */
[----:B------:R-:W-:Y:S02]  /*26a0*/  R2UR UR4, R86 ;  /* 0x00000000560472ca */ /* 0x000fe400000e0000 */
[C---:B------:R-:W-:Y:S02]  /*26b0*/  ISETP.NE.AND P0, PT, R11.reuse, 0x2, PT ;  /* 0x000000020b00780c */ /* 0x040fe40003f05270 */
[----:B------:R-:W-:Y:S02]  /*26c0*/  PLOP3.LUT P1, PT, PT, PT, PT, 0x80, 0x8 ;  /* 0x000000000008781c */ /* 0x000fe40003f2f070 */
[----:B------:R-:W-:Y:S02]  /*26d0*/  SEL R3, RZ, 0x1, P0 ;  /* 0x00000001ff037807 */ /* 0x000fe40000000000 */
[----:B------:R-:W-:-:S02]  /*26e0*/  SEL R11, R11, RZ, P0 ;  /* 0x000000ff0b0b7207 */ /* 0x000fc40000000000 */
[----:B------:R-:W-:Y:S01]  /*26f0*/  LOP3.LUT R10, R10, R3, RZ, 0x3c, !PT ;  /* 0x000000030a0a7212 */ /* 0x000fe200078e3cff */
[----:B------:R-:W-:Y:S02]  /*2700*/  UIADD3 UR25, UPT, UPT, UR38, UR6, URZ ;  /* 0x0000000626197290 */ /* 0x000fe4000fffe0ff */
[----:B------:R-:W-:Y:S01]  /*2710*/  UIADD3 UR30, UPT, UPT, UR37, UR4, URZ ;  /* 0x00000004251e7290 */ /* 0x000fe2000fffe0ff */
[----:B------:R-:W-:Y:S11]  /*2720*/  BRA.U UP1, `(.L_x_42) ;  /* 0xfffffff101507547 */ /* 0x000ff6000b83ffff */
[----:B------:R-:W-:Y:S01]  /*2730*/  UIADD3 UR13, UPT, UPT, UR13, 0x20, URZ ;  /* 0x000000200d0d7890 */ /* 0x000fe2000fffe0ff */
[----:B------:R-:W-:-:S03]  /*2740*/  SHF.L.U32 R3, R12, 0x1f, RZ ;  /* 0x0000001f0c037819 */ /* 0x000fc600000006ff */
[----:B------:R-:W-:-:S09]  /*2750*/  ULEA UR4, UR5, UR13, 0x3 ;  /* 0x0000000d05047291 */ /* 0x000fd2000f8e18ff */
[----:B------:R-:W2:Y:S02]  /*2760*/  SYNCS.PHASECHK.TRANS64.TRYWAIT P0, [UR4], R3 ;  /* 0x00000003ff0075a7 */ /* 0x000ea40008001104 */
[----:B--2---:R-:W-:Y:S05]  /*2770*/  @!P0 BRA `(.L_x_43) ;  /* 0x0000005400688947 */ /* 0x004fea0003800000 */
.L_x_127:
[----:B------:R-:W-:-:S04]  /*2780*/  UIADD3 UR4, UPT, UPT, UR5, 0x1, URZ ;  /* 0x0000000105047890 */ /* 0x000fc8000fffe0ff */
[----:B------:R-:W-:-:S04]  /*2790*/  UISETP.NE.AND UP0, UPT, UR4, 0x4, UPT ;  /* 0x000000040400788c */ /* 0x000fc8000bf05270 */
[----:B------:R-:W-:Y:S02]  /*27a0*/  USEL UR6, URZ, 0x1, UP0 ;  /* 0x00000001ff067887 */ /* 0x000fe40008000000 */
[----:B------:R-:W-:-:S04]  /*27b0*/  USEL UR4, UR4, URZ, UP0 ;  /* 0x000000ff04047287 */ /* 0x000fc80008000000 */
[----:B------:R-:W-:Y:S01]  /*27c0*/  ULEA UR5, UR4, UR13, 0x3 ;  /* 0x0000000d04057291 */ /* 0x000fe2000f8e18ff */
[----:B------:R-:W-:-:S04]  /*27d0*/  LOP3.LUT R2, R12, UR6, RZ, 0x3c, !PT ;  /* 0x000000060c027c12 */ /* 0x000fc8000f8e3cff */
[----:B-1----:R-:W-:-:S04]  /*27e0*/  SHF.L.U32 R3, R2, 0x1f, RZ ;  /* 0x0000001f02037819 */ /* 0x002fc800000006ff */
[----:B------:R-:W1:Y:S02]  /*27f0*/  SYNCS.PHASECHK.TRANS64.TRYWAIT P0, [UR5], R3 ;  /* 0x00000003ff0075a7 */ /* 0x000e640008001105 */
[----:B-1----:R-:W-:Y:S05]  /*2800*/  @!P0 BRA `(.L_x_44) ;  /* 0x00000054005c8947 */ /* 0x002fea0003800000 */
.L_x_129:
        /* <DEDUP_REMOVED lines=9> */
.L_x_131:
[----:B------:R-:W-:-:S04]  /*28a0*/  UIADD3 UR4, UPT, UPT, UR4, 0x1, URZ ;  /* 0x0000000104047890 */ /* 0x000fc8000fffe0ff */
[----:B------:R-:W-:-:S04]  /*28b0*/  UISETP.NE.AND UP0, UPT, UR4, 0x4, UPT ;  /* 0x000000040400788c */ /* 0x000fc8000bf05270 */
[----:B------:R-:W-:Y:S02]  /*28c0*/  USEL UR5, URZ, 0x1, UP0 ;  /* 0x00000001ff057887 */ /* 0x000fe40008000000 */
[----:B------:R-:W-:-:S04]  /*28d0*/  USEL UR4, UR4, URZ, UP0 ;  /* 0x000000ff04047287 */ /* 0x000fc80008000000 */
[----:B------:R-:W-:Y:S01]  /*28e0*/  ULEA UR4, UR4, UR13, 0x3 ;  /* 0x0000000d04047291 */ /* 0x000fe2000f8e18ff */
[----:B-1----:R-:W-:-:S04]  /*28f0*/  LOP3.LUT R3, R2, UR5, RZ, 0x3c, !PT ;  /* 0x0000000502037c12 */ /* 0x002fc8000f8e3cff */
[----:B------:R-:W-:Y:S01]  /*2900*/  SHF.L.U32 R3, R3, 0x1f, RZ ;  /* 0x0000001f03037819 */ /* 0x000fe200000006ff */
[----:B------:R-:W-:-:S07]  /*2910*/  IMAD.U32 R0, RZ, RZ, UR4 ;  /* 0x00000004ff007e24 */ /* 0x000fce000f8e00ff */
.L_x_46:
[----:B-1----:R1:W2:Y:S02]  /*2920*/  SYNCS.PHASECHK.TRANS64.TRYWAIT P0, [R0+URZ], R3 ;  /* 0x00000003000075a7 */ /* 0x0022a400080011ff */
[----:B--2---:R-:W-:Y:S05]  /*2930*/  @!P0 NANOSLEEP.SYNCS 0x989680 ;  /* 0x009896800000895d */ /* 0x004fea0003900000 */
[----:B------:R-:W2:Y:S02]  /*2940*/  @!P0 SYNCS.PHASECHK.TRANS64 P0, [R0+URZ], R3 ;  /* 0x00000003000085a7 */ /* 0x000ea400080010ff */
[----:B--2---:R-:W-:Y:S05]  /*2950*/  @P0 EXIT ;  /* 0x000000000000094d */ /* 0x004fea0003800000 */
[----:B------:R-:W-:Y:S05]  /*2960*/  BRA `(.L_x_46) ;  /* 0xfffffffc00ec7947 */ /* 0x000fea000383ffff */
.L_x_22:
[----:B------:R-:W1:Y:S02]  /*2970*/  S2UR UR4, SR_CgaCtaId ;  /* 0x00000000000479c3 */ /* 0x000e640000008800 */
[----:B-1----:R-:W-:-:S04]  /*2980*/  UISETP.NE.AND UP0, UPT, UR4, URZ, UPT ;  /* 0x000000ff0400728c */ /* 0x002fc8000bf05270 */
[----:B------:R-:W-:-:S09]  /*2990*/  UISETP.NE.OR UP0, UPT, UR22, 0x1, UP0 ;  /* 0x000000011600788c */ /* 0x000fd20008705670 */
[----:B------:R-:W-:Y:S05]  /*29a0*/  BRA.U UP0, `(.L_x_47) ;  /* 0x00000005004c7547 */ /* 0x000fea000b800000 */
[----:B------:R-:W1:Y:S01]  /*29b0*/  S2UR UR5, SR_CgaCtaId ;  /* 0x00000000000579c3 */ /* 0x000e620000008800 */
[----:B------:R-:W-:Y:S01]  /*29c0*/  UMOV UR4, 0x400 ;  /* 0x0000040000047882 */ /* 0x000fe20000000000 */
[----:B------:R-:W-:Y:S01]  /*29d0*/  ISETP.GE.U32.AND P2, PT, R0, 0x2, PT ;  /* 0x000000020000780c */ /* 0x000fe20003f46070 */
[----:B------:R-:W-:Y:S01]  /*29e0*/  IMAD.MOV.U32 R12, RZ, RZ, 0x1 ;  /* 0x00000001ff0c7424 */ /* 0x000fe200078e00ff */
[----:B------:R-:W-:Y:S02]  /*29f0*/  CS2R R10, SRZ ;  /* 0x00000000000a7805 */ /* 0x000fe4000001ff00 */
[----:B------:R-:W-:Y:S01]  /*2a00*/  CS2R R8, SRZ ;  /* 0x0000000000087805 */ /* 0x000fe2000001ff00 */
[----:B-1----:R-:W-:-:S03]  /*2a10*/  ULEA UR6, UR5, UR4, 0x18 ;  /* 0x0000000405067291 */ /* 0x002fc6000f8ec0ff */
[----:B------:R-:W-:-:S09]  /*2a20*/  UMOV UR5, URZ ;  /* 0x000000ff00057c82 */ /* 0x000fd20008000000 */
.L_x_51:
[----:B------:R-:W-:Y:S02]  /*2a30*/  LEA R2, R8, UR6, 0x3 ;  /* 0x0000000608027c11 */ /* 0x000fe4000f8e18ff */
[----:B------:R-:W-:-:S03]  /*2a40*/  SHF.L.U32 R5, R9, 0x1f, RZ ;  /* 0x0000001f09057819 */ /* 0x000fc600000006ff */
[----:B------:R-:W-:Y:S01]  /*2a50*/  VIADD R4, R2, 0xf0 ;  /* 0x000000f002047836 */ /* 0x000fe20000000000 */
[----:B------:R-:W1:Y:S02]  /*2a60*/  SYNCS.PHASECHK.TRANS64.TRYWAIT P0, [R2+URZ+0xe0], R5 ;  /* 0x0000e005020075a7 */ /* 0x000e6400080011ff */
[----:B-1----:R-:W-:Y:S05]  /*2a70*/  @!P0 BRA `(.L_x_48) ;  /* 0x0000005000f08947 */ /* 0x002fea0003800000 */
.L_x_132:
[----:B------:R-:W-:Y:S01]  /*2a80*/  ULEA UR4, UR5, UR6, 0x3 ;  /* 0x0000000605047291 */ /* 0x000fe2000f8e18ff */
[----:B------:R-:W-:Y:S02]  /*2a90*/  PRMT R4, RZ, 0x654, R4 ;  /* 0x00000654ff047816 */ /* 0x000fe40000000004 */
[----:B-1----:R-:W-:Y:S01]  /*2aa0*/  SHF.L.U32 R5, R12, 0x1f, RZ ;  /* 0x0000001f0c057819 */ /* 0x002fe200000006ff */
[----:B------:R-:W-:Y:S01]  /*2ab0*/  UIADD3 UR7, UPT, UPT, UR4, 0x80, URZ ;  /* 0x0000008004077890 */ /* 0x000fe2000fffe0ff */
[----:B------:R1:W-:Y:S05]  /*2ac0*/  SYNCS.ARRIVE.TRANS64.RED.A1T0 RZ, [R4+URZ], RZ ;  /* 0x000000ff04ff79a7 */ /* 0x0003ea00081004ff */
[----:B------:R-:W-:Y:S01]  /*2ad0*/  IMAD.U32 R7, RZ, RZ, UR7 ;  /* 0x00000007ff077e24 */ /* 0x000fe2000f8e00ff */
[----:B------:R-:W2:Y:S04]  /*2ae0*/  SYNCS.PHASECHK.TRANS64.TRYWAIT P0, [UR4+0x90], R5 ;  /* 0x00009005ff0075a7 */ /* 0x000ea80008001104 */
[----:B------:R-:W-:Y:S01]  /*2af0*/  PRMT R6, R0, 0x654, R7 ;  /* 0x0000065400067816 */ /* 0x000fe20000000007 */
[----:B-1----:R-:W-:Y:S01]  /*2b00*/  @!P2 IMAD.MOV.U32 R4, RZ, RZ, 0x10 ;  /* 0x00000010ff04a424 */ /* 0x002fe200078e00ff */
[----:B--2---:R-:W-:Y:S06]  /*2b10*/  @!P0 BRA `(.L_x_49) ;  /* 0x0000005000dc8947 */ /* 0x004fec0003800000 */
.L_x_134:
[----:B------:R-:W-:Y:S01]  /*2b20*/  ULEA UR8, UR5, UR6, 0x4 ;  /* 0x0000000605087291 */ /* 0x000fe2000f8e20ff */
[----:B------:R-:W-:Y:S01]  /*2b30*/  SEL R3, R6, R3, !P2 ;  /* 0x0000000306037207 */ /* 0x000fe20005000000 */
[----:B------:R-:W-:Y:S01]  /*2b40*/  UIADD3 UR9, UPT, UPT, UR4, 0x80, URZ ;  /* 0x0000008004097890 */ /* 0x000fe2000fffe0ff */
[----:B-1----:R-:W-:Y:S01]  /*2b50*/  LEA R2, R11, UR6, 0x3 ;  /* 0x000000060b027c11 */ /* 0x002fe2000f8e18ff */
[----:B------:R-:W-:Y:S01]  /*2b60*/  UIADD3 UR8, UPT, UPT, UR8, 0x110, URZ ;  /* 0x0000011008087890 */ /* 0x000fe2000fffe0ff */
[----:B------:R-:W-:Y:S01]  /*2b70*/  SHF.L.U32 R5, R10, 0x1f, RZ ;  /* 0x0000001f0a057819 */ /* 0x000fe200000006ff */
[----:B------:R1:W-:Y:S01]  /*2b80*/  @!P2 SYNCS.ARRIVE.TRANS64.RED RZ, [R3+URZ], R4 ;  /* 0x0000000403ffa9a7 */ /* 0x0003e200080004ff */
[----:B------:R-:W-:Y:S01]  /*2b90*/  UIADD3 UR4, UPT, UPT, UR5, 0x1, URZ ;  /* 0x0000000105047890 */ /* 0x000fe2000fffe0ff */
[----:B------:R-:W-:-:S03]  /*2ba0*/  VIADD R8, R8, 0x1 ;  /* 0x0000000108087836 */ /* 0x000fc60000000000 */
[----:B------:R-:W-:Y:S02]  /*2bb0*/  UISETP.NE.AND UP0, UPT, UR4, 0x2, UPT ;  /* 0x000000020400788c */ /* 0x000fe4000bf05270 */
[----:B------:R-:W-:Y:S06]  /*2bc0*/  UGETNEXTWORKID.BROADCAST [UR8], [UR9] ;  /* 0x00000000080073ca */ /* 0x000fec0008000100 */
[----:B------:R-:W-:Y:S01]  /*2bd0*/  USEL UR7, URZ, 0x1, UP0 ;  /* 0x00000001ff077887 */ /* 0x000fe20008000000 */
[----:B------:R-:W-:Y:S01]  /*2be0*/  ISETP.NE.AND P0, PT, R8, 0x2, PT ;  /* 0x000000020800780c */ /* 0x000fe20003f05270 */
[----:B------:R-:W-:Y:S01]  /*2bf0*/  USEL UR5, UR4, URZ, UP0 ;  /* 0x000000ff04057287 */ /* 0x000fe20008000000 */
[----:B------:R-:W2:Y:S03]  /*2c00*/  SYNCS.PHASECHK.TRANS64.TRYWAIT P1, [R2+URZ+0x80], R5 ;  /* 0x00008005020075a7 */ /* 0x000ea600080211ff */
[----:B------:R-:W-:Y:S01]  /*2c10*/  LOP3.LUT R12, R12, UR7, RZ, 0x3c, !PT ;  /* 0x000000070c0c7c12 */ /* 0x000fe2000f8e3cff */
[----:B-12---:R-:W-:Y:S07]  /*2c20*/  @!P1 BRA `(.L_x_50) ;  /* 0x0000005000b09947 */ /* 0x006fee0003800000 */
.L_x_135:
[C---:B------:R-:W-:Y:S01]  /*2c30*/  LEA R4, R11.reuse, UR6, 0x4 ;  /* 0x000000060b047c11 */ /* 0x040fe2000f8e20ff */
[----:B-1----:R-:W-:Y:S01]  /*2c40*/  VIADD R2, R2, 0x90 ;  /* 0x0000009002027836 */ /* 0x002fe20000000000 */
[----:B------:R-:W-:Y:S01]  /*2c50*/  SEL R8, R8, RZ, P0 ;  /* 0x000000ff08087207 */ /* 0x000fe20000000000 */
[----:B------:R-:W-:-:S03]  /*2c60*/  VIADD R11, R11, 0x1 ;  /* 0x000000010b0b7836 */ /* 0x000fc60000000000 */
[----:B------:R-:W1:Y:S01]  /*2c70*/  LDS.128 R4, [R4+0x110] ;  /* 0x0001100004047984 */ /* 0x000e620000000c00 */
[----:B------:R-:W-:Y:S02]  /*2c80*/  PRMT R2, RZ, 0x654, R2 ;  /* 0x00000654ff027816 */ /* 0x000fe40000000002 */
[C---:B------:R-:W-:Y:S01]  /*2c90*/  ISETP.NE.AND P1, PT, R11.reuse, 0x2, PT ;  /* 0x000000020b00780c */ /* 0x040fe20003f25270 */
[----:B------:R-:W-:Y:S01]  /*2ca0*/  @!PT LDS RZ, [RZ] ;  /* 0x00000000fffff984 */ /* 0x000fe20000000800 */
[----:B------:R-:W-:Y:S01]  /*2cb0*/  @!PT LDS RZ, [RZ] ;  /* 0x00000000fffff984 */ /* 0x000fe20000000800 */
[----:B------:R-:W-:Y:S01]  /*2cc0*/  @!PT LDS RZ, [RZ] ;  /* 0x00000000fffff984 */ /* 0x000fe20000000800 */
[----:B------:R-:W-:Y:S01]  /*2cd0*/  @!PT LDS RZ, [RZ] ;  /* 0x00000000fffff984 */ /* 0x000fe20000000800 */
[----:B------:R2:W-:Y:S06]  /*2ce0*/  MEMBAR.ALL.CTA ;  /* 0x0000000000007992 */ /* 0x0005ec0000008000 */
[----:B--2---:R-:W2:Y:S01]  /*2cf0*/  FENCE.VIEW.ASYNC.S ;  /* 0x00000000000073c6 */ /* 0x004ea20000000000 */
[----:B------:R-:W-:Y:S01]  /*2d00*/  SEL R11, R11, RZ, P1 ;  /* 0x000000ff0b0b7207 */ /* 0x000fe20000800000 */
[----:B--2---:R2:W-:Y:S01]  /*2d10*/  SYNCS.ARRIVE.TRANS64.RED.A1T0 RZ, [R2+URZ], RZ ;  /* 0x000000ff02ff79a7 */ /* 0x0045e200081004ff */
[----:B-1----:R-:W-:-:S02]  /*2d20*/  LOP3.LUT P3, RZ, R6, 0x1, RZ, 0xc0, !PT ;  /* 0x0000000106ff7812 */ /* 0x002fc4000786c0ff */
[----:B------:R-:W-:-:S04]  /*2d30*/  SEL R5, RZ, 0x1, P1 ;  /* 0x00000001ff057807 */ /* 0x000fc80000800000 */
[----:B------:R-:W-:Y:S02]  /*2d40*/  LOP3.LUT R10, R10, R5, RZ, 0x3c, !PT ;  /* 0x000000050a0a7212 */ /* 0x000fe400078e3cff */
[----:B--2---:R-:W-:-:S04]  /*2d50*/  SEL R2, RZ, 0x1, P0 ;  /* 0x00000001ff027807 */ /* 0x004fc80000000000 */
[----:B------:R-:W-:Y:S01]  /*2d60*/  LOP3.LUT R9, R9, R2, RZ, 0x3c, !PT ;  /* 0x0000000209097212 */ /* 0x000fe200078e3cff */
[----:B------:R-:W-:Y:S06]  /*2d70*/  @P3 BRA `(.L_x_51) ;  /* 0xfffffffc002c3947 */ /* 0x000fec000383ffff */
[----:B------:R-:W-:Y:S01]  /*2d80*/  ULEA UR4, UR5, UR6, 0x3 ;  /* 0x0000000605047291 */ /* 0x000fe2000f8e18ff */
[----:B------:R-:W-:-:S08]  /*2d90*/  SHF.L.U32 R3, R12, 0x1f, RZ ;  /* 0x0000001f0c037819 */ /* 0x000fd000000006ff */
[----:B------:R-:W1:Y:S02]  /*2da0*/  SYNCS.PHASECHK.TRANS64 P0, [UR4+0x90], R3 ;  /* 0x00009003ff0075a7 */ /* 0x000e640008001004 */
[----:B-1----:R-:W-:Y:S05]  /*2db0*/  @P0 BRA `(.L_x_52) ;  /* 0x0000000000080947 */ /* 0x002fea0003800000 */
[----:B------:R-:W1:Y:S02]  /*2dc0*/  SYNCS.PHASECHK.TRANS64.TRYWAIT P0, [UR4+0x90], R3 ;  /* 0x00009003ff0075a7 */ /* 0x000e640008001104 */
[----:B-1----:R-:W-:Y:S05]  /*2dd0*/  @!P0 BRA `(.L_x_53) ;  /* 0x0000005000588947 */ /* 0x002fea0003800000 */
.L_x_52:
[----:B------:R-:W-:-:S04]  /*2de0*/  UIADD3 UR7, UPT, UPT, UR5, 0x1, URZ ;  /* 0x0000000105077890 */ /* 0x000fc8000fffe0ff */
[----:B------:R-:W-:-:S04]  /*2df0*/  UISETP.NE.AND UP0, UPT, UR7, 0x2, UPT ;  /* 0x000000020700788c */ /* 0x000fc8000bf05270 */
[----:B------:R-:W-:Y:S02]  /*2e00*/  USEL UR8, URZ, 0x1, UP0 ;  /* 0x00000001ff087887 */ /* 0x000fe40008000000 */
[----:B------:R-:W-:-:S04]  /*2e10*/  USEL UR7, UR7, URZ, UP0 ;  /* 0x000000ff07077287 */ /* 0x000fc80008000000 */
[----:B------:R-:W-:Y:S01]  /*2e20*/  ULEA UR7, UR7, UR6, 0x3 ;  /* 0x0000000607077291 */ /* 0x000fe2000f8e18ff */
[----:B-1----:R-:W-:-:S04]  /*2e30*/  LOP3.LUT R3, R12, UR8, RZ, 0x3c, !PT ;  /* 0x000000080c037c12 */ /* 0x002fc8000f8e3cff */
[----:B------:R-:W-:-:S04]  /*2e40*/  SHF.L.U32 R0, R3, 0x1f, RZ ;  /* 0x0000001f03007819 */ /* 0x000fc800000006ff */
[----:B------:R-:W1:Y:S02]  /*2e50*/  SYNCS.PHASECHK.TRANS64 P0, [UR7+0x90], R0 ;  /* 0x00009000ff0075a7 */ /* 0x000e640008001007 */
[----:B-1----:R-:W-:Y:S05]  /*2e60*/  @P0 EXIT ;  /* 0x000000000000094d */ /* 0x002fea0003800000 */
[----:B------:R-:W-:Y:S02]  /*2e70*/  SHF.L.U32 R3, R3, 0x1f, RZ ;  /* 0x0000001f03037819 */ /* 0x000fe400000006ff */
[----:B------:R-:W-:-:S07]  /*2e80*/  MOV R0, UR7 ;  /* 0x0000000700007c02 */ /* 0x000fce0008000f00 */
.L_x_54:
[----:B-1----:R1:W2:Y:S02]  /*2e90*/  SYNCS.PHASECHK.TRANS64.TRYWAIT P0, [R0+URZ+0x90], R3 ;  /* 0x00009003000075a7 */ /* 0x0022a400080011ff */
[----:B--2---:R-:W-:Y:S05]  /*2ea0*/  @!P0 NANOSLEEP.SYNCS 0x989680 ;  /* 0x009896800000895d */ /* 0x004fea0003900000 */
[----:B------:R-:W2:Y:S02]  /*2eb0*/  @!P0 SYNCS.PHASECHK.TRANS64 P0, [R0+URZ+0x90], R3 ;  /* 0x00009003000085a7 */ /* 0x000ea400080010ff */
[----:B--2---:R-:W-:Y:S05]  /*2ec0*/  @P0 EXIT ;  /* 0x000000000000094d */ /* 0x004fea0003800000 */
[----:B------:R-:W-:Y:S05]  /*2ed0*/  BRA `(.L_x_54) ;  /* 0xfffffffc00ec7947 */ /* 0x000fea000383ffff */
.L_x_47:
[----:B------:R-:W-:Y:S05]  /*2ee0*/  BRA.U UP4, `(.L_x_55) ;  /* 0x0000000d04887547 */ /* 0x000fea000b800000 */
[----:B------:R-:W1:Y:S01]  /*2ef0*/  S2UR UR7, SR_CgaCtaId ;  /* 0x00000000000779c3 */ /* 0x000e620000008800 */
[----:B------:R-:W-:Y:S01]  /*2f00*/  UMOV UR4, 0x40 ;  /* 0x0000004000047882 */ /* 0x000fe20000000000 */
[----:B------:R-:W-:Y:S01]  /*2f10*/  NOP ;  /* 0x0000000000007918 */ /* 0x000fe20000000000 */
[----:B------:R-:W-:Y:S01]  /*2f20*/  UMOV UR6, 0x400 ;  /* 0x0000040000067882 */ /* 0x000fe20000000000 */
[----:B-1----:R-:W-:Y:S02]  /*2f30*/  ULEA UR5, UR7, UR4, 0x18 ;  /* 0x0000000407057291 */ /* 0x002fe4000f8ec0ff */
[----:B------:R-:W-:-:S07]  /*2f40*/  ULEA UR6, UR7, UR6, 0x18 ;  /* 0x0000000607067291 */ /* 0x000fce000f8ec0ff */
[----:B------:R-:W1:Y:S02]  /*2f50*/  LDS.U8 R0, [UR5+0x1c] ;  /* 0x00001c05ff007984 */ /* 0x000e640008000000 */
[----:B-1----:R-:W-:-:S13]  /*2f60*/  ISETP.NE.AND P0, PT, R0, RZ, PT ;  /* 0x000000ff0000720c */ /* 0x002fda0003f05270 */
[----:B------:R-:W-:Y:S05]  /*2f70*/  @P0 BRA `(.L_x_56) ;  /* 0x0000000000580947 */ /* 0x000fea0003800000 */
[----:B------:R-:W-:-:S13]  /*2f80*/  ELECT P0, URZ, PT ;  /* 0x0000000000ff782f */ /* 0x000fda0003800000 */
[----:B------:R-:W-:Y:S05]  /*2f90*/  @!P0 BRA `(.L_x_57) ;  /* 0x0000000000608947 */ /* 0x000fea0003800000 */
[----:B------:R-:W-:Y:S01]  /*2fa0*/  UMOV UR4, 0x10 ;  /* 0x0000001000047882 */ /* 0x000fe20000000000 */
[----:B------:R-:W-:Y:S01]  /*2fb0*/  HFMA2 R0, -RZ, RZ, 0, 5.9604644775390625e-08 ;  /* 0x00000001ff007431 */ /* 0x000fe200000001ff */
[----:B------:R-:W-:-:S03]  /*2fc0*/  MOV R3, 0xffff ;  /* 0x0000ffff00037802 */ /* 0x000fc60000000f00 */
[----:B------:R-:W-:Y:S04]  /*2fd0*/  DEPBAR.LE SB1, 0x36 ;  /* 0x00009d800000791a */ /* 0x000fe80000000000 */
[----:B------:R-:W1:Y:S02]  /*2fe0*/  UTCATOMSWS.FIND_AND_SET.ALIGN UP0, UR4, UR4 ;  /* 0x00000004000475e3 */ /* 0x000e640008000800 */
[----:B-1----:R-:W-:Y:S01]  /*2ff0*/  MOV R4, UR4 ;  /* 0x0000000400047c02 */ /* 0x002fe20008000f00 */
[----:B------:R-:W-:Y:S06]  /*3000*/  BRA.U UP0, `(.L_x_58) ;  /* 0x0000000100187547 */ /* 0x000fec000b800000 */
.L_x_59:
[----:B------:R-:W-:Y:S05]  /*3010*/  NANOSLEEP 0x64 ;  /* 0x000000640000795d */ /* 0x000fea0003800000 */
[----:B------:R-:W-:-:S05]  /*3020*/  UMOV UR4, 0x10 ;  /* 0x0000001000047882 */ /* 0x000fca0000000000 */
[----:B------:R-:W-:Y:S04]  /*3030*/  DEPBAR.LE SB1, 0x36 ;  /* 0x00009d800000791a */ /* 0x000fe80000000000 */
[----:B------:R-:W1:Y:S02]  /*3040*/  UTCATOMSWS.FIND_AND_SET.ALIGN UP0, UR4, UR4 ;  /* 0x00000004000475e3 */ /* 0x000e640008000800 */
[----:B-1----:R-:W-:Y:S01]  /*3050*/  MOV R4, UR4 ;  /* 0x0000000400047c02 */ /* 0x002fe20008000f00 */
[----:B------:R-:W-:Y:S05]  /*3060*/  BRA.U !UP0, `(.L_x_59) ;  /* 0xfffffffd08e87547 */ /* 0x000fea000b83ffff */
.L_x_58:
[-C--:B------:R-:W-:Y:S02]  /*3070*/  SHF.L.U32 R3, R3, R4.reuse, RZ ;  /* 0x0000000403037219 */ /* 0x080fe400000006ff */
[----:B------:R-:W-:Y:S01]  /*3080*/  SHF.L.U32 R0, R0, R4, RZ ;  /* 0x0000000400007219 */ /* 0x000fe200000006ff */
[----:B------:R-:W-:Y:S02]  /*3090*/  IMAD.SHL.U32 R4, R4, 0x20, RZ ;  /* 0x0000002004047824 */ /* 0x000fe400078e00ff */
[----:B------:R1:W-:Y:S04]  /*30a0*/  ATOMS.OR RZ, [UR5+0x14], R3 ;  /* 0x00001403ffff798c */ /* 0x0003e8000b000005 */
[----:B------:R1:W-:Y:S04]  /*30b0*/  ATOMS.OR RZ, [UR5+0x18], R0 ;  /* 0x00001800ffff798c */ /* 0x0003e8000b000005 */
[----:B------:R1:W-:Y:S01]  /*30c0*/  STS [UR6+0x130], R4 ;  /* 0x00013004ff007988 */ /* 0x0003e20008000806 */
[----:B------:R-:W-:Y:S05]  /*30d0*/  BRA `(.L_x_57) ;  /* 0x0000000000107947 */ /* 0x000fea0003800000 */
.L_x_56:
[----:B------:R-:W-:Y:S02]  /*30e0*/  MOV R0, 0xffffffff ;  /* 0xffffffff00007802 */ /* 0x000fe40000000f00 */
[----:B------:R-:W-:-:S03]  /*30f0*/  MOV R4, 0x3120 ;  /* 0x0000312000047802 */ /* 0x000fc60000000f00 */
[----:B------:R1:W-:Y:S04]  /*3100*/  STS [UR6+0x130], R0 ;  /* 0x00013000ff007988 */ /* 0x0003e80008000806 */
[----:B-1---5:R-:W-:Y:S05]  /*3110*/  CALL.REL.NOINC `($__internal_1_$__cuda_sm10x_tcgen05_guardrail_trap_phase_invalid_during_alloc) ;  /* 0x00000054002c7944 */ /* 0x022fea0003c00000 */
.L_x_57:
[----:B------:R-:W-:Y:S05]  /*3120*/  WARPSYNC.ALL ;  /* 0x0000000000007948 */ /* 0x000fea0003800000 */
[----:B------:R-:W2:Y:S01]  /*3130*/  S2UR UR4, SR_CgaCtaId ;  /* 0x00000000000479c3 */ /* 0x000ea20000008800 */
[----:B------:R-:W-:Y:S01]  /*3140*/  UMOV UR17, 0x400 ;  /* 0x0000040000117882 */ /* 0x000fe20000000000 */
[----:B------:R-:W-:-:S06]  /*3150*/  NOP ;  /* 0x0000000000007918 */ /* 0x000fcc0000000000 */
[----:B------:R-:W-:Y:S06]  /*3160*/  BAR.ARV 0x6, 0xa0 ;  /* 0x0182800000007b1d */ /* 0x000fec0000002000 */
[----:B------:R-:W3:Y:S01]  /*3170*/  LDCU UR5, c[0x0][0x38c] ;  /* 0x00007180ff0577ac */ /* 0x000ee20008000800 */
[----:B------:R-:W-:Y:S01]  /*3180*/  LOP3.LUT R2, R2, 0xffff, RZ, 0xc0, !PT ;  /* 0x0000ffff02027812 */ /* 0x000fe200078ec0ff */
[----:B------:R-:W-:Y:S01]  /*3190*/  IMAD.MOV.U32 R11, RZ, RZ, 0x1 ;  /* 0x00000001ff0b7424 */ /* 0x000fe200078e00ff */
[----:B------:R-:W-:Y:S01]  /*31a0*/  CS2R R8, SRZ ;  /* 0x0000000000087805 */ /* 0x000fe2000001ff00 */
[----:B------:R-:W4:Y:S01]  /*31b0*/  LDCU UR8, c[0x0][0x38c] ;  /* 0x00007180ff0877ac */ /* 0x000f220008000800 */
[----:B------:R-:W-:Y:S01]  /*31c0*/  R2UR UR19, R2 ;  /* 0x00000000021372ca */ /* 0x000fe200000e0000 */
[----:B------:R-:W-:Y:S01]  /*31d0*/  IMAD.MOV.U32 R10, RZ, RZ, RZ ;  /* 0x000000ffff0a7224 */ /* 0x000fe200078e00ff */
[----:B------:R-:W-:Y:S01]  /*31e0*/  UMOV UR23, URZ ;  /* 0x000000ff00177c82 */ /* 0x000fe20008000000 */
[----:B------:R-:W-:Y:S01]  /*31f0*/  UMOV UR14, URZ ;  /* 0x000000ff000e7c82 */ /* 0x000fe20008000000 */
[----:B--2---:R-:W-:Y:S01]  /*3200*/  ULEA UR17, UR4, UR17, 0x18 ;  /* 0x0000001104117291 */ /* 0x004fe2000f8ec0ff */
[----:B------:R-:W-:Y:S01]  /*3210*/  UMOV UR26, 0x0 ;  /* 0x00000000001a7882 */ /* 0x000fe20000000000 */
[----:B------:R-:W-:-:S02]  /*3220*/  UMOV UR27, 0x8100010 ;  /* 0x08100010001b7882 */ /* 0x000fc40000000000 */
[----:B------:R-:W-:Y:S02]  /*3230*/  UIADD3 UR6, UPT, UPT, UR17, 0x6400, URZ ;  /* 0x0000640011067890 */ /* 0x000fe4000fffe0ff */
[----:B------:R-:W-:Y:S02]  /*3240*/  UIADD3 UR7, UPT, UPT, UR17, 0xe400, URZ ;  /* 0x0000e40011077890 */ /* 0x000fe4000fffe0ff */
[----:B---3--:R-:W-:Y:S01]  /*3250*/  UIADD3 UR5, UPT, UPT, UR5, 0x1f, URZ ;  /* 0x0000001f05057890 */ /* 0x008fe2000fffe0ff */
[----:B-1----:R-:W1:Y:S01]  /*3260*/  LDS R0, [UR17+0x130] ;  /* 0x00013011ff007984 */ /* 0x002e620008000800 */
[----:B------:R-:W-:Y:S02]  /*3270*/  USHF.R.U32.HI UR6, URZ, 0x4, UR6 ;  /* 0x00000004ff067899 */ /* 0x000fe40008011606 */
[----:B------:R-:W-:Y:S02]  /*3280*/  USHF.R.S32.HI UR4, URZ, 0x1f, UR5 ;  /* 0x0000001fff047899 */ /* 0x000fe40008011405 */
[----:B------:R-:W-:-:S02]  /*3290*/  ULOP3.LUT UR6, UR6, 0x3fff, URZ, 0xc0, !UPT ;  /* 0x00003fff06067892 */ /* 0x000fc4000f8ec0ff */
[----:B------:R-:W-:Y:S02]  /*32a0*/  ULEA.HI UR4, UR4, UR5, URZ, 0x5 ;  /* 0x0000000504047291 */ /* 0x000fe4000f8f28ff */
[----:B------:R-:W-:Y:S02]  /*32b0*/  USHF.R.U32.HI UR5, URZ, 0x4, UR7 ;  /* 0x00000004ff057899 */ /* 0x000fe40008011607 */
[----:B------:R-:W-:Y:S02]  /*32c0*/  USHF.R.S32.HI UR28, URZ, 0x5, UR4 ;  /* 0x00000005ff1c7899 */ /* 0x000fe40008011404 */
[----:B------:R-:W-:Y:S02]  /*32d0*/  ULOP3.LUT UR5, UR5, 0x3fff, URZ, 0xc0, !UPT ;  /* 0x00003fff05057892 */ /* 0x000fe4000f8ec0ff */
[----:B------:R-:W-:Y:S02]  /*32e0*/  UISETP.LT.AND UP0, UPT, UR28, 0x1, UPT ;  /* 0x000000011c00788c */ /* 0x000fe4000bf01270 */
[----:B------:R-:W-:-:S02]  /*32f0*/  ULOP3.LUT UR20, UR6, 0x10000, URZ, 0xfc, !UPT ;  /* 0x0001000006147892 */ /* 0x000fc4000f8efcff */
[----:B------:R-:W-:Y:S02]  /*3300*/  USEL UR29, UR28, 0x1, !UP0 ;  /* 0x000000011c1d7887 */ /* 0x000fe4000c000000 */
[----:B------:R-:W-:Y:S02]  /*3310*/  ULOP3.LUT UR21, UR5, 0x10000, URZ, 0xfc, !UPT ;  /* 0x0001000005157892 */ /* 0x000fe4000f8efcff */
[----:B------:R-:W-:Y:S02]  /*3320*/  UIADD3 UR29, UPT, UPT, -UR29, URZ, URZ ;  /* 0x000000ff1d1d7290 */ /* 0x000fe4000fffe1ff */
[----:B----4-:R-:W-:Y:S01]  /*3330*/  UISETP.GE.AND UP4, UPT, UR8, 0x1, UPT ;  /* 0x000000010800788c */ /* 0x010fe2000bf86270 */
[----:B------:R-:W-:Y:S01]  /*3340*/  UMOV UR24, 0x0 ;  /* 0x0000000000187882 */ /* 0x000fe20000000000 */
[----:B------:R-:W-:Y:S01]  /*3350*/  UMOV UR25, 0x8100010 ;  /* 0x0810001000197882 */ /* 0x000fe20000000000 */
[----:B-1----:R-:W-:-:S15]  /*3360*/  R2UR UR30, R0 ;  /* 0x00000000001e72ca */ /* 0x002fde00000e0000 */
.L_x_66:
[----:B------:R-:W-:Y:S02]  /*3370*/  LEA R0, R10, UR17, 0x3 ;  /* 0x000000110a007c11 */ /* 0x000fe4000f8e18ff */
[----:B------:R-:W-:Y:S02]  /*3380*/  SHF.L.U32 R5, R9, 0x1f, RZ ;  /* 0x0000001f09057819 */ /* 0x000fe400000006ff */
[----:B------:R-:W-:Y:S01]  /*3390*/  PLOP3.LUT P0, PT, PT, PT, UP4, 0x80, 0x8 ;  /* 0x000000000008781c */ /* 0x000fe20003f0f048 */
[----:B------:R-:W-:Y:S01]  /*33a0*/  VIADD R3, R0, 0x90 ;  /* 0x0000009000037836 */ /* 0x000fe20000000000 */
[----:B-1----:R-:W1:Y:S02]  /*33b0*/  SYNCS.PHASECHK.TRANS64.TRYWAIT P1, [R0+URZ+0x80], R5 ;  /* 0x00008005000075a7 */ /* 0x002e6400080211ff */
[----:B-1-3--:R-:W-:Y:S09]  /*33c0*/  @!P1 BRA `(.L_x_60) ;  /* 0x0000004800f49947 */ /* 0x00aff20003800000 */
.L_x_137:
[----:B------:R-:W-:Y:S01]  /*33d0*/  LEA R4, R10, UR17, 0x4 ;  /* 0x000000110a047c11 */ /* 0x000fe2000f8e20ff */
[----:B------:R-:W-:Y:S01]  /*33e0*/  @UP4 ULEA UR4, UR14, UR17, 0x3 ;  /* 0x000000110e044291 */ /* 0x000fe2000f8e18ff */
[----:B------:R-:W-:Y:S01]  /*33f0*/  PLOP3.LUT P2, PT, PT, PT, PT, 0x80, 0x8 ;  /* 0x000000000008781c */ /* 0x000fe20003f4f070 */
[----:B------:R-:W-:Y:S01]  /*3400*/  ULEA UR22, UR23, UR17, 0x3 ;  /* 0x0000001117167291 */ /* 0x000fe2000f8e18ff */
[----:B------:R-:W-:Y:S01]  /*3410*/  PRMT R3, RZ, 0x654, R3 ;  /* 0x00000654ff037816 */ /* 0x000fe20000000003 */
[----:B------:R-:W-:Y:S01]  /*3420*/  ULEA UR18, UR23, UR30, 0x6 ;  /* 0x0000001e17127291 */ /* 0x000fe2000f8e30ff */
[----:B-1----:R-:W1:Y:S01]  /*3430*/  LDS.128 R4, [R4+0x110] ;  /* 0x0001100004047984 */ /* 0x002e620000000c00 */
[----:B------:R-:W-:Y:S02]  /*3440*/  @P0 SHF.L.U32 R2, R8, 0x1f, RZ ;  /* 0x0000001f08020819 */ /* 0x000fe400000006ff */
[----:B------:R-:W-:Y:S01]  /*3450*/  SHF.L.U32 R0, R11, 0x1f, RZ ;  /* 0x0000001f0b007819 */ /* 0x000fe200000006ff */
[----:B------:R-:W-:Y:S01]  /*3460*/  @!PT LDS RZ, [RZ] ;  /* 0x00000000fffff984 */ /* 0x000fe20000000800 */
[----:B------:R-:W-:Y:S01]  /*3470*/  @!PT LDS RZ, [RZ] ;  /* 0x00000000fffff984 */ /* 0x000fe20000000800 */
[----:B------:R-:W-:Y:S01]  /*3480*/  @!PT LDS RZ, [RZ] ;  /* 0x00000000fffff984 */ /* 0x000fe20000000800 */
[----:B------:R-:W-:Y:S01]  /*3490*/  @!PT LDS RZ, [RZ] ;  /* 0x00000000fffff984 */ /* 0x000fe20000000800 */
[----:B------:R2:W-:Y:S06]  /*34a0*/  MEMBAR.ALL.CTA ;  /* 0x0000000000007992 */ /* 0x0005ec0000008000 */
[----:B--2---:R-:W2:Y:S02]  /*34b0*/  FENCE.VIEW.ASYNC.S ;  /* 0x00000000000073c6 */ /* 0x004ea40000000000 */
[----:B--2---:R2:W-:Y:S01]  /*34c0*/  SYNCS.ARRIVE.TRANS64.RED.A1T0 RZ, [R3+URZ], RZ ;  /* 0x000000ff03ff79a7 */ /* 0x0045e200081004ff */
[----:B------:R2:W3:Y:S01]  /*34d0*/  @P0 SYNCS.PHASECHK.TRANS64.TRYWAIT P2, [UR4], R2 ;  /* 0x00000002ff0005a7 */ /* 0x0004e20008041104 */
[----:B-1----:R-:W-:Y:S01]  /*34e0*/  LOP3.LUT P1, RZ, R6, 0x1, RZ, 0xc0, !PT ;  /* 0x0000000106ff7812 */ /* 0x002fe2000782c0ff */
[----:B------:R-:W1:Y:S02]  /*34f0*/  SYNCS.PHASECHK.TRANS64.TRYWAIT P0, [UR22+0xc0], R0 ;  /* 0x0000c000ff0075a7 */ /* 0x000e640008001116 */
[----:B-123--:R-:W-:Y:S10]  /*3500*/  @!P0 BRA `(.L_x_61) ;  /* 0x0000004800b88947 */ /* 0x00eff40003800000 */
.L_x_139:
[----:B------:R-:W-:Y:S01]  /*3510*/  IADD3 R10, PT, PT, R10, 0x1, RZ ;  /* 0x000000010a0a7810 */ /* 0x000fe20007ffe0ff */
[----:B------:R-:W-:Y:S06]  /*3520*/  BRA.U !UP4, `(.L_x_62) ;  /* 0x000000010c987547 */ /* 0x000fec000b800000 */
[----:B------:R-:W-:Y:S01]  /*3530*/  UPLOP3.LUT UP2, UPT, UPT, UPT, UPT, 0x40, 0x4 ;  /* 0x000000000004789c */ /* 0x000fe20003f4e870 */
[----:B------:R-:W-:Y:S01]  /*3540*/  UMOV UR16, UR29 ;  /* 0x0000001d00107c82 */ /* 0x000fe20008000000 */
[----:B------:R-:W-:Y:S01]  /*3550*/  UMOV UR15, UR28 ;  /* 0x0000001c000f7c82 */ /* 0x000fe20008000000 */
[----:B------:R-:W-:-:S08]  /*3560*/  UMOV UR6, UR14 ;  /* 0x0000000e00067c82 */ /* 0x000fd00008000000 */
.L_x_65:
[----:B------:R-:W-:Y:S02]  /*3570*/  UIADD3 UR16, UPT, UPT, UR16, 0x1, URZ ;  /* 0x0000000110107890 */ /* 0x000fe4000fffe0ff */
[----:B--2---:R-:W-:Y:S02]  /*3580*/  ULEA UR5, UR6, UR17, 0x3 ;  /* 0x0000001106057291 */ /* 0x004fe4000f8e18ff */
[----:B------:R-:W-:Y:S01]  /*3590*/  UISETP.NE.AND UP3, UPT, UR16, URZ, UPT ;  /* 0x000000ff1000728c */ /* 0x000fe2000bf65270 */
[----:B---3--:R-:W-:Y:S10]  /*35a0*/  @P2 BRA `(.L_x_63) ;  /* 0x00000000000c2947 */ /* 0x008ff40003800000 */
[----:B-1----:R-:W-:Y:S04]  /*35b0*/  SHF.L.U32 R3, R8, 0x1f, RZ ;  /* 0x0000001f08037819 */ /* 0x002fe800000006ff */
[----:B------:R-:W1:Y:S02]  /*35c0*/  SYNCS.PHASECHK.TRANS64.TRYWAIT P0, [UR5], R3 ;  /* 0x00000003ff0075a7 */ /* 0x000e640008001105 */
[----:B-1----:R-:W-:Y:S05]  /*35d0*/  @!P0 BRA `(.L_x_64) ;  /* 0x00000048009c8947 */ /* 0x002fea0003800000 */
.L_x_63:
[----:B------:R-:W-:Y:S01]  /*35e0*/  UISETP.NE.AND UP0, UPT, UR15, 0x1, UPT ;  /* 0x000000010f00788c */ /* 0x000fe2000bf05270 */
[----:B------:R-:W-:Y:S01]  /*35f0*/  PLOP3.LUT P2, PT, PT, PT, PT, 0x80, 0x8 ;  /* 0x000000000008781c */ /* 0x000fe20003f4f070 */
[----:B------:R-:W-:Y:S02]  /*3600*/  UIADD3 UR4, UPT, UPT, UR6, 0x1, URZ ;  /* 0x0000000106047890 */ /* 0x000fe4000fffe0ff */
[----:B------:R-:W-:Y:S02]  /*3610*/  ULEA UR12, UR6, UR21, 0x8 ;  /* 0x00000015060c7291 */ /* 0x000fe4000f8e40ff */
[----:B------:R-:W-:Y:S01]  /*3620*/  UISETP.NE.AND UP1, UPT, UR4, 0x4, UPT ;  /* 0x000000040400788c */ /* 0x000fe2000bf25270 */
[----:B------:R-:W-:Y:S01]  /*3630*/  PLOP3.LUT P0, PT, PT, PT, UP0, 0x80, 0x8 ;  /* 0x000000000008781c */ /* 0x000fe20003f0f008 */
[----:B------:R-:W-:Y:S02]  /*3640*/  UIADD3 UR10, UPT, UPT, UR12, 0x2, URZ ;  /* 0x000000020c0a7890 */ /* 0x000fe4000fffe0ff */
[----:B------:R-:W-:Y:S02]  /*3650*/  USEL UR7, URZ, 0x1, UP1 ;  /* 0x00000001ff077887 */ /* 0x000fe40008800000 */
[----:B------:R-:W-:Y:S02]  /*3660*/  USEL UR14, UR4, URZ, UP1 ;  /* 0x000000ff040e7287 */ /* 0x000fe40008800000 */
[----:B------:R-:W-:Y:S02]  /*3670*/  UIADD3 UR15, UPT, UPT, UR15, -0x1, URZ ;  /* 0xffffffff0f0f7890 */ /* 0x000fe4000fffe0ff */
[----:B------:R-:W-:Y:S01]  /*3680*/  @UP0 ULEA UR4, UR14, UR17, 0x3 ;  /* 0x000000110e040291 */ /* 0x000fe2000f8e18ff */
[----:B------:R-:W-:Y:S01]  /*3690*/  LOP3.LUT R8, R8, UR7, RZ, 0x3c, !PT ;  /* 0x0000000708087c12 */ /* 0x000fe2000f8e3cff */
[----:B------:R-:W-:Y:S01]  /*36a0*/  UIADD3 UR7, UPT, UPT, UR5, 0x20, URZ ;  /* 0x0000002005077890 */ /* 0x000fe2000fffe0ff */
[----:B------:R-:W-:Y:S02]  /*36b0*/  UMOV UR13, 0x80004020 ;  /* 0x80004020000d7882 */ /* 0x000fe40000000000 */
[----:B-1----:R-:W-:Y:S01]  /*36c0*/  @P0 SHF.L.U32 R0, R8, 0x1f, RZ ;  /* 0x0000001f08000819 */ /* 0x002fe200000006ff */
[----:B------:R-:W-:Y:S01]  /*36d0*/  UMOV UR5, 0x80004020 ;  /* 0x8000402000057882 */ /* 0x000fe20000000000 */
[----:B------:R-:W-:Y:S01]  /*36e0*/  UMOV UR11, 0x80004020 ;  /* 0x80004020000b7882 */ /* 0x000fe20000000000 */
[----:B------:R-:W-:Y:S01]  /*36f0*/  UMOV UR9, 0x80004020 ;  /* 0x8000402000097882 */ /* 0x000fe20000000000 */
[----:B------:R2:W3:Y:S01]  /*3700*/  @P0 SYNCS.PHASECHK.TRANS64.TRYWAIT P2, [UR4], R0 ;  /* 0x00000000ff0005a7 */ /* 0x0004e20008041104 */
[----:B------:R-:W-:Y:S03]  /*3710*/  ULEA UR4, UR6, UR20, 0x9 ;  /* 0x0000001406047291 */ /* 0x000fe6000f8e48ff */
[----:B------:R-:W-:Y:S01]  /*3720*/  UMOV UR6, UR14 ;  /* 0x0000000e00067c82 */ /* 0x000fe20008000000 */
[----:B------:R-:W-:Y:S05]  /*3730*/  UIADD3 UR8, UPT, UPT, UR4, 0x2, URZ ;  /* 0x0000000204087890 */ /* 0x000fea000fffe0ff */
[----:B------:R2:W-:Y:S01]  /*3740*/  UTCHMMA gdesc[UR4], gdesc[UR12], tmem[UR18], tmem[UR26], idesc[UR27], UP2 ;  /* 0x00ff1a0c040075ea */ /* 0x0005e20009000012 */
[----:B------:R-:W-:Y:S03]  /*3750*/  UPLOP3.LUT UP2, UPT, UPT, UPT, UPT, 0x80, 0x8 ;  /* 0x000000000008789c */ /* 0x000fe60003f4f070 */
[----:B------:R2:W-:Y:S01]  /*3760*/  UTCHMMA gdesc[UR8], gdesc[UR10], tmem[UR18], tmem[UR24], idesc[UR25], UPT ;  /* 0x00ff180a080075ea */ /* 0x0005e2000b800012 */
[----:B------:R2:W-:Y:S01]  /*3770*/  UTCBAR.MULTICAST [UR7], URZ, UR19 ;  /* 0x000000ff070073e9 */ /* 0x0005e20008000813 */
[----:B------:R-:W-:Y:S06]  /*3780*/  BRA.U UP3, `(.L_x_65) ;  /* 0xfffffffd03787547 */ /* 0x000fec000b83ffff */
.L_x_62:
[----:B--2---:R-:W-:Y:S01]  /*3790*/  UIADD3 UR4, UPT, UPT, UR23, 0x1, URZ ;  /* 0x0000000117047890 */ /* 0x004fe2000fffe0ff */
[C---:B------:R-:W-:Y:S01]  /*37a0*/  ISETP.NE.AND P0, PT, R10.reuse, 0x2, PT ;  /* 0x000000020a00780c */ /* 0x040fe20003f05270 */
[----:B------:R-:W-:Y:S02]  /*37b0*/  UIADD3 UR5, UPT, UPT, UR22, 0xa0, URZ ;  /* 0x000000a016057890 */ /* 0x000fe4000fffe0ff */
[----:B------:R-:W-:Y:S01]  /*37c0*/  UISETP.NE.AND UP0, UPT, UR4, 0x4, UPT ;  /* 0x000000040400788c */ /* 0x000fe2000bf05270 */
[----:B-1----:R-:W-:Y:S02]  /*37d0*/  SEL R0, RZ, 0x1, P0 ;  /* 0x00000001ff007807 */ /* 0x002fe40000000000 */
[----:B------:R-:W-:Y:S01]  /*37e0*/  SEL R10, R10, RZ, P0 ;  /* 0x000000ff0a0a7207 */ /* 0x000fe20000000000 */
[----:B------:R-:W-:Y:S01]  /*37f0*/  USEL UR6, URZ, 0x1, UP0 ;  /* 0x00000001ff067887 */ /* 0x000fe20008000000 */
[----:B------:R-:W-:Y:S01]  /*3800*/  LOP3.LUT R9, R9, R0, RZ, 0x3c, !PT ;  /* 0x0000000009097212 */ /* 0x000fe200078e3cff */
[----:B------:R-:W-:Y:S01]  /*3810*/  USEL UR23, UR4, URZ, UP0 ;  /* 0x000000ff04177287 */ /* 0x000fe20008000000 */
[----:B------:R1:W-:Y:S03]  /*3820*/  UTCBAR [UR5], URZ ;  /* 0x000000ff050073e9 */ /* 0x0003e600080000ff */
[----:B------:R-:W-:Y:S01]  /*3830*/  LOP3.LUT R11, R11, UR6, RZ, 0x3c, !PT ;  /* 0x000000060b0b7c12 */ /* 0x000fe2000f8e3cff */
[----:B------:R-:W-:Y:S07]  /*3840*/  @P1 BRA `(.L_x_66) ;  /* 0xfffffff800c81947 */ /* 0x000fee000383ffff */
[----:B------:R-:W2:Y:S01]  /*3850*/  S2UR UR8, SR_CgaCtaId ;  /* 0x00000000000879c3 */ /* 0x000ea20000008800 */
[----:B------:R-:W-:Y:S01]  /*3860*/  ELECT P0, URZ, PT ;  /* 0x0000000000ff782f */ /* 0x000fe20003800000 */
[----:B------:R-:W-:Y:S01]  /*3870*/  IMAD.MOV.U32 R0, RZ, RZ, 0x1 ;  /* 0x00000001ff007424 */ /* 0x000fe200078e00ff */
[----:B------:R-:W-:Y:S01]  /*3880*/  UIADD3 UR17, UPT, UPT, UR17, 0xc0, URZ ;  /* 0x000000c011117890 */ /* 0x000fe2000fffe0ff */
[----:B------:R-:W-:Y:S01]  /*3890*/  SHF.L.U32 R3, R11, 0x1f, RZ ;  /* 0x0000001f0b037819 */ /* 0x000fe200000006ff */
[----:B------:R-:W-:-:S03]  /*38a0*/  UMOV UR4, 0x40 ;  /* 0x0000004000047882 */ /* 0x000fc60000000000 */
[----:B------:R-:W-:Y:S01]  /*38b0*/  UVIRTCOUNT.DEALLOC.SMPOOL 0x80 ;  /* 0x000000800000784c */ /* 0x000fe20000000000 */
[----:B--2---:R-:W-:Y:S02]  /*38c0*/  ULEA UR8, UR8, UR4, 0x18 ;  /* 0x0000000408087291 */ /* 0x004fe4000f8ec0ff */
[----:B------:R-:W-:-:S07]  /*38d0*/  ULEA UR4, UR23, UR17, 0x3 ;  /* 0x0000001117047291 */ /* 0x000fce000f8e18ff */
[----:B------:R2:W-:Y:S02]  /*38e0*/  @P0 STS.U8 [UR8+0x1c], R0 ;  /* 0x00001c00ff000988 */ /* 0x0005e40008000008 */
[----:B------:R-:W4:Y:S02]  /*38f0*/  SYNCS.PHASECHK.TRANS64.TRYWAIT P0, [UR4], R3 ;  /* 0x00000003ff0075a7 */ /* 0x000f240008001104 */
[----:B--2-4-:R-:W-:Y:S05]  /*3900*/  @!P0 BRA `(.L_x_67) ;  /* 0x0000004400e88947 */ /* 0x014fea0003800000 */
.L_x_142:
[----:B------:R-:W-:-:S04]  /*3910*/  UIADD3 UR4, UPT, UPT, UR23, 0x1, URZ ;  /* 0x0000000117047890 */ /* 0x000fc8000fffe0ff */
[----:B------:R-:W-:-:S04]  /*3920*/  UISETP.NE.AND UP0, UPT, UR4, 0x4, UPT ;  /* 0x000000040400788c */ /* 0x000fc8000bf05270 */
[----:B------:R-:W-:Y:S02]  /*3930*/  USEL UR6, URZ, 0x1, UP0 ;  /* 0x00000001ff067887 */ /* 0x000fe40008000000 */
[----:B------:R-:W-:-:S04]  /*3940*/  USEL UR4, UR4, URZ, UP0 ;  /* 0x000000ff04047287 */ /* 0x000fc80008000000 */
[----:B-1----:R-:W-:Y:S01]  /*3950*/  ULEA UR5, UR4, UR17, 0x3 ;  /* 0x0000001104057291 */ /* 0x002fe2000f8e18ff */
[----:B------:R-:W-:-:S04]  /*3960*/  LOP3.LUT R2, R11, UR6, RZ, 0x3c, !PT ;  /* 0x000000060b027c12 */ /* 0x000fc8000f8e3cff */
[----:B--2---:R-:W-:-:S04]  /*3970*/  SHF.L.U32 R3, R2, 0x1f, RZ ;  /* 0x0000001f02037819 */ /* 0x004fc800000006ff */
[----:B------:R-:W1:Y:S02]  /*3980*/  SYNCS.PHASECHK.TRANS64.TRYWAIT P0, [UR5], R3 ;  /* 0x00000003ff0075a7 */ /* 0x000e640008001105 */
[----:B-1----:R-:W-:Y:S05]  /*3990*/  @!P0 BRA `(.L_x_68) ;  /* 0x0000004400dc8947 */ /* 0x002fea0003800000 */
.L_x_144:
        /* <DEDUP_REMOVED lines=9> */
.L_x_146:
[----:B------:R-:W-:-:S04]  /*3a30*/  UIADD3 UR4, UPT, UPT, UR4, 0x1, URZ ;  /* 0x0000000104047890 */ /* 0x000fc8000fffe0ff */
[----:B------:R-:W-:-:S04]  /*3a40*/  UISETP.NE.AND UP0, UPT, UR4, 0x4, UPT ;  /* 0x000000040400788c */ /* 0x000fc8000bf05270 */
[----:B------:R-:W-:Y:S02]  /*3a50*/  USEL UR5, URZ, 0x1, UP0 ;  /* 0x00000001ff057887 */ /* 0x000fe40008000000 */
[----:B------:R-:W-:-:S04]  /*3a60*/  USEL UR4, UR4, URZ, UP0 ;  /* 0x000000ff04047287 */ /* 0x000fc80008000000 */
[----:B------:R-:W-:Y:S01]  /*3a70*/  ULEA UR4, UR4, UR17, 0x3 ;  /* 0x0000001104047291 */ /* 0x000fe2000f8e18ff */
[----:B-1----:R-:W-:-:S04]  /*3a80*/  LOP3.LUT R3, R2, UR5, RZ, 0x3c, !PT ;  /* 0x0000000502037c12 */ /* 0x002fc8000f8e3cff */
[----:B------:R-:W-:-:S04]  /*3a90*/  SHF.L.U32 R3, R3, 0x1f, RZ ;  /* 0x0000001f03037819 */ /* 0x000fc800000006ff */
[----:B------:R-:W1:Y:S02]  /*3aa0*/  SYNCS.PHASECHK.TRANS64.TRYWAIT P0, [UR4], R3 ;  /* 0x00000003ff0075a7 */ /* 0x000e640008001104 */
[----:B-1----:R-:W-:Y:S05]  /*3ab0*/  @!P0 BRA `(.L_x_70) ;  /* 0x0000004400c48947 */ /* 0x002fea0003800000 */
.L_x_148:
[----:B------:R-:W-:Y:S01]  /*3ac0*/  NOP ;  /* 0x0000000000007918 */ /* 0x000fe20000000000 */
[----:B-1----:R-:W1:Y:S01]  /*3ad0*/  LDS R0, [UR8+0x14] ;  /* 0x00001408ff007984 */ /* 0x002e620008000800 */
[----:B------:R-:W-:Y:S01]  /*3ae0*/  ULOP3.LUT UR4, UR30, 0xffff, URZ, 0xc0, !UPT ;  /* 0x0000ffff1e047892 */ /* 0x000fe2000f8ec0ff */
[----:B------:R-:W-:Y:S01]  /*3af0*/  UMOV UR5, 0xffff ;  /* 0x0000ffff00057882 */ /* 0x000fe20000000000 */
[----:B------:R-:W-:Y:S02]  /*3b00*/  UMOV UR6, 0x1 ;  /* 0x0000000100067882 */ /* 0x000fe40000000000 */
[----:B------:R-:W-:-:S04]  /*3b10*/  USHF.R.U32.HI UR4, URZ, 0x5, UR4 ;  /* 0x00000005ff047899 */ /* 0x000fc80008011604 */
[----:B------:R-:W-:Y:S02]  /*3b20*/  USHF.L.U32 UR5, UR5, UR4, URZ ;  /* 0x0000000405057299 */ /* 0x000fe400080006ff */
[----:B------:R-:W-:-:S04]  /*3b30*/  USHF.L.U32 UR4, UR6, UR4, URZ ;  /* 0x0000000406047299 */ /* 0x000fc800080006ff */
[----:B-1----:R-:W-:-:S04]  /*3b40*/  LOP3.LUT R0, R0, UR5, RZ, 0xc0, !PT ;  /* 0x0000000500007c12 */ /* 0x002fc8000f8ec0ff */
[----:B------:R-:W-:-:S13]  /*3b50*/  ISETP.NE.AND P0, PT, R0, UR5, PT ;  /* 0x0000000500007c0c */ /* 0x000fda000bf05270 */
[----:B------:R-:W-:Y:S05]  /*3b60*/  @P0 BRA `(.L_x_71) ;  /* 0x0000000000580947 */ /* 0x000fea0003800000 */
[----:B------:R-:W1:Y:S02]  /*3b70*/  LDS R0, [UR8+0x18] ;  /* 0x00001808ff007984 */ /* 0x000e640008000800 */
[----:B-1----:R-:W-:-:S04]  /*3b80*/  LOP3.LUT R0, R0, UR4, RZ, 0xc0, !PT ;  /* 0x0000000400007c12 */ /* 0x002fc8000f8ec0ff */
[----:B------:R-:W-:-:S13]  /*3b90*/  ISETP.NE.AND P0, PT, R0, UR4, PT ;  /* 0x0000000400007c0c */ /* 0x000fda000bf05270 */
[----:B------:R-:W-:Y:S05]  /*3ba0*/  @P0 BRA `(.L_x_72) ;  /* 0x00000000003c0947 */ /* 0x000fea0003800000 */
[----:B------:R-:W1:Y:S01]  /*3bb0*/  S2R R2, SR_LANEID ;  /* 0x0000000000027919 */ /* 0x000e620000000000 */
[----:B------:R-:W-:Y:S01]  /*3bc0*/  ULOP3.LUT UR5, URZ, UR5, URZ, 0x33, !UPT ;  /* 0x00000005ff057292 */ /* 0x000fe2000f8e33ff */
[----:B------:R-:W-:Y:S01]  /*3bd0*/  LOP3.LUT R4, RZ, UR4, RZ, 0x33, !PT ;  /* 0x00000004ff047c12 */ /* 0x000fe2000f8e33ff */
[----:B------:R-:W-:Y:S02]  /*3be0*/  VOTEU.ANY UR4, UPT, PT ;  /* 0x0000000000047886 */ /* 0x000fe400038e0100 */
[----:B------:R-:W-:Y:S01]  /*3bf0*/  UFLO.U32 UR4, UR4 ;  /* 0x00000004000472bd */ /* 0x000fe200080e0000 */
[----:B------:R-:W2:Y:S01]  /*3c00*/  REDUX UR6, R4 ;  /* 0x00000000040673c4 */ /* 0x000ea20000000000 */
[----:B------:R-:W-:-:S06]  /*3c10*/  IMAD.U32 R0, RZ, RZ, UR5 ;  /* 0x00000005ff007e24 */ /* 0x000fcc000f8e00ff */
[----:B------:R4:W-:Y:S01]  /*3c20*/  UTCATOMSWS.AND URZ, UR5 ;  /* 0x0000000500ff79e3 */ /* 0x0009e20008000000 */
[----:B------:R-:W3:Y:S01]  /*3c30*/  REDUX UR7, R0 ;  /* 0x00000000000773c4 */ /* 0x000ee20000000000 */
[----:B-1----:R-:W-:Y:S01]  /*3c40*/  ISETP.EQ.U32.AND P0, PT, R2, UR4, PT ;  /* 0x0000000402007c0c */ /* 0x002fe2000bf02070 */
[----:B--2---:R-:W-:Y:S01]  /*3c50*/  IMAD.U32 R2, RZ, RZ, UR6 ;  /* 0x00000006ff027e24 */ /* 0x004fe2000f8e00ff */
[----:B---3--:R-:W-:-:S11]  /*3c60*/  MOV R3, UR7 ;  /* 0x0000000700037c02 */ /* 0x008fd60008000f00 */
[----:B------:R4:W-:Y:S04]  /*3c70*/  @P0 ATOMS.AND RZ, [UR8+0x14], R3 ;  /* 0x00001403ffff098c */ /* 0x0009e8000a800008 */
[----:B------:R4:W-:Y:S01]  /*3c80*/  @P0 ATOMS.AND RZ, [UR8+0x18], R2 ;  /* 0x00001802ffff098c */ /* 0x0009e2000a800008 */
[----:B------:R-:W-:Y:S05]  /*3c90*/  BRA `(.L_x_73) ;  /* 0x0000000000147947 */ /* 0x000fea0003800000 */
.L_x_72:
[----:B------:R-:W-:Y:S02]  /*3ca0*/  MOV R2, 0x3cc0 ;  /* 0x00003cc000027802 */ /* 0x000fe40000000f00 */
[----:B---3-5:R-:W-:Y:S05]  /*3cb0*/  CALL.REL.NOINC `($__internal_0_$__cuda_sm10x_tcgen05_guardrail_trap_col_being_dealloced_not_returned_by_alloc) ;  /* 0x0000004800387944 */ /* 0x028fea0003c00000 */
[----:B------:R-:W-:Y:S05]  /*3cc0*/  BRA `(.L_x_73) ;  /* 0x0000000000087947 */ /* 0x000fea0003800000 */
.L_x_71:
[----:B------:R-:W-:Y:S02]  /*3cd0*/  MOV R2, 0x3cf0 ;  /* 0x00003cf000027802 */ /* 0x000fe40000000f00 */
[----:B---3-5:R-:W-:Y:S05]  /*3ce0*/  CALL.REL.NOINC `($__internal_2_$__cuda_sm10x_tcgen05_guardrail_trap_unallocated_columns_being_dealloced) ;  /* 0x0000004800447944 */ /* 0x028fea0003c00000 */
.L_x_73:
[----:B------:R-:W-:Y:S01]  /*3cf0*/  NOP ;  /* 0x0000000000007918 */ /* 0x000fe20000000000 */
[----:B----4-:R-:W-:Y:S05]  /*3d00*/  EXIT ;  /* 0x000000000000794d */ /* 0x010fea0003800000 */
.L_x_55:
[----:B------:R-:W-:-:S09]  /*3d10*/  UISETP.NE.OR UP0, UPT, UR22, 0x3, !UP3 ;  /* 0x000000031600788c */ /* 0x000fd2000df05670 */
[----:B------:R-:W-:Y:S05]  /*3d20*/  BRA.U UP0, `(.L_x_74) ;  /* 0x0000000d00fc7547 */ /* 0x000fea000b800000 */
[----:B------:R-:W1:Y:S01]  /*3d30*/  S2UR UR6, SR_CgaCtaId ;  /* 0x00000000000679c3 */ /* 0x000e620000008800 */
[----:B------:R-:W2:Y:S01]  /*3d40*/  LDCU UR28, c[0x0][0x370] ;  /* 0x00006e00ff1c77ac */ /* 0x000ea20008000800 */
[----:B------:R-:W-:Y:S02]  /*3d50*/  HFMA2 R13, -RZ, RZ, 0, 0 ;  /* 0x00000000ff0d7431 */ /* 0x000fe400000001ff */
[----:B------:R-:W-:Y:S01]  /*3d60*/  IMAD.MOV.U32 R15, RZ, RZ, 0x1 ;  /* 0x00000001ff0f7424 */ /* 0x000fe200078e00ff */
[----:B------:R-:W-:Y:S01]  /*3d70*/  MOV R7, 0x2000 ;  /* 0x0000200000077802 */ /* 0x000fe20000000f00 */
[----:B------:R-:W2:Y:S01]  /*3d80*/  LDCU.128 UR32, c[0x0][0xb10] ;  /* 0x00016200ff2077ac */ /* 0x000ea20008000c00 */
[----:B------:R-:W-:Y:S01]  /*3d90*/  IMAD.MOV.U32 R14, RZ, RZ, RZ ;  /* 0x000000ffff0e7224 */ /* 0x000fe200078e00ff */
[----:B------:R-:W3:Y:S01]  /*3da0*/  LDC.64 R16, c[0x0][0x348] ;  /* 0x0000d200ff107b82 */ /* 0x000ee20000000a00 */
[----:B------:R-:W4:Y:S01]  /*3db0*/  LDCU UR27, c[0x0][0x374] ;  /* 0x00006e80ff1b77ac */ /* 0x000f220008000800 */
[----:B------:R-:W4:Y:S06]  /*3dc0*/  LDCU UR15, c[0x0][0xb0c] ;  /* 0x00016180ff0f77ac */ /* 0x000f2c0008000800 */
[----:B------:R-:W3:Y:S01]  /*3dd0*/  LDC.64 R2, c[0x0][0x888] ;  /* 0x00022200ff027b82 */ /* 0x000ee20000000a00 */
[----:B------:R-:W4:Y:S01]  /*3de0*/  LDCU UR38, c[0x0][0xb20] ;  /* 0x00016400ff2677ac */ /* 0x000f220008000800 */
[----:B------:R-:W4:Y:S06]  /*3df0*/  LDCU UR4, c[0x0][0xb30] ;  /* 0x00016600ff0477ac */ /* 0x000f2c0008000800 */
[----:B------:R-:W3:Y:S01]  /*3e00*/  LDC.64 R4, c[0x0][0x890] ;  /* 0x00022400ff047b82 */ /* 0x000ee20000000a00 */
[----:B------:R-:W-:Y:S01]  /*3e10*/  UMOV UR24, 0x400 ;  /* 0x0000040000187882 */ /* 0x000fe20000000000 */
[----:B------:R-:W-:-:S02]  /*3e20*/  UPLOP3.LUT UP3, UPT, UPT, UPT, UPT, 0x40, 0x4 ;  /* 0x000000000004789c */ /* 0x000fc40003f6e870 */
[----:B-1----:R-:W-:Y:S02]  /*3e30*/  ULEA UR24, UR6, UR24, 0x18 ;  /* 0x0000001806187291 */ /* 0x002fe4000f8ec0ff */
[----:B--2---:R-:W-:Y:S02]  /*3e40*/  UIMAD.WIDE.U32 UR6, UR28, UR32, URZ ;  /* 0x000000201c0672a5 */ /* 0x004fe4000f8e00ff */
[----:B----4-:R-:W-:Y:S02]  /*3e50*/  UIMAD.WIDE.U32 UR8, UR27, UR35, URZ ;  /* 0x000000231b0872a5 */ /* 0x010fe4000f8e00ff */
[----:B------:R-:W-:Y:S02]  /*3e60*/  UISETP.GE.AND UP0, UPT, UR40, 0x1, UPT ;  /* 0x000000012800788c */ /* 0x000fe4000bf06270 */
[----:B------:R-:W-:Y:S01]  /*3e70*/  UISETP.NE.AND UP4, UPT, UR40, 0x1, UPT ;  /* 0x000000012800788c */ /* 0x000fe2000bf85270 */
[----:B------:R-:W-:Y:S02]  /*3e80*/  UMOV UR6, UR7 ;  /* 0x0000000700067c82 */ /* 0x000fe40008000000 */
[----:B------:R-:W-:Y:S01]  /*3e90*/  UMOV UR29, UR9 ;  /* 0x00000009001d7c82 */ /* 0x000fe20008000000 */
[----:B------:R-:W1:Y:S01]  /*3ea0*/  LDCU.64 UR16, c[0x0][0xb28] ;  /* 0x00016500ff1077ac */ /* 0x000e620008000a00 */
[----:B------:R-:W-:-:S02]  /*3eb0*/  UISETP.NE.AND UP6, UPT, UR15, 0x1, UPT ;  /* 0x000000010f00788c */ /* 0x000fc4000bfc5270 */
[----:B------:R-:W-:Y:S02]  /*3ec0*/  UISETP.NE.AND UP5, UPT, UR34, 0x1, UPT ;  /* 0x000000012200788c */ /* 0x000fe4000bfa5270 */
[----:B------:R-:W-:Y:S02]  /*3ed0*/  USHF.R.U32.HI UR31, URZ, UR33, UR6 ;  /* 0x00000021ff1f7299 */ /* 0x000fe40008011606 */
[----:B------:R-:W-:Y:S02]  /*3ee0*/  USHF.R.U32.HI UR29, URZ, UR38, UR29 ;  /* 0x00000026ff1d7299 */ /* 0x000fe4000801161d */
[----:B------:R-:W-:Y:S01]  /*3ef0*/  UISETP.NE.AND UP2, UPT, UR4, 0x1, UPT ;  /* 0x000000010400788c */ /* 0x000fe2000bf45270 */
[----:B------:R-:W-:-:S10]  /*3f00*/  UMOV UR12, URZ ;  /* 0x000000ff000c7c82 */ /* 0x000fd40008000000 */
.L_x_83:
[C---:B------:R-:W-:Y:S02]  /*3f10*/  LEA R12, R14.reuse, UR24, 0x3 ;  /* 0x000000180e0c7c11 */ /* 0x040fe4000f8e18ff */
[----:B------:R-:W-:Y:S02]  /*3f20*/  SHF.L.U32 R9, R13, 0x1f, RZ ;  /* 0x0000001f0d097819 */ /* 0x000fe400000006ff */
[----:B------:R-:W-:Y:S02]  /*3f30*/  LEA R10, R14, UR24, 0x4 ;  /* 0x000000180e0a7c11 */ /* 0x000fe4000f8e20ff */
[----:B------:R-:W2:Y:S02]  /*3f40*/  SYNCS.PHASECHK.TRANS64.TRYWAIT P0, [R12+URZ+0x80], R9 ;  /* 0x000080090c0075a7 */ /* 0x000ea400080011ff */
[----:B--2-4-:R-:W-:Y:S05]  /*3f50*/  @!P0 BRA `(.L_x_75) ;  /* 0x0000004000b48947 */ /* 0x014fea0003800000 */
.L_x_149:
[----:B--2---:R-:W2:Y:S01]  /*3f60*/  LDS.128 R8, [R10+0x110] ;  /* 0x000110000a087984 */ /* 0x004ea20000000c00 */
[----:B------:R-:W-:Y:S01]  /*3f70*/  UISETP.GE.AND UP0, UPT, UR40, 0x1, UPT ;  /* 0x000000012800788c */ /* 0x000fe2000bf06270 */
[----:B------:R-:W-:Y:S01]  /*3f80*/  @!PT LDS RZ, [RZ] ;  /* 0x00000000fffff984 */ /* 0x000fe20000000800 */
[----:B------:R-:W-:Y:S01]  /*3f90*/  @!PT LDS RZ, [RZ] ;  /* 0x00000000fffff984 */ /* 0x000fe20000000800 */
[----:B------:R-:W-:Y:S01]  /*3fa0*/  @!PT LDS RZ, [RZ] ;  /* 0x00000000fffff984 */ /* 0x000fe20000000800 */
[----:B------:R-:W-:Y:S01]  /*3fb0*/  @!PT LDS RZ, [RZ] ;  /* 0x00000000fffff984 */ /* 0x000fe20000000800 */
[----:B------:R4:W-:Y:S06]  /*3fc0*/  MEMBAR.ALL.CTA ;  /* 0x0000000000007992 */ /* 0x0009ec0000008000 */
[----:B----4-:R-:W4:Y:S01]  /*3fd0*/  FENCE.VIEW.ASYNC.S ;  /* 0x00000000000073c6 */ /* 0x010f220000000000 */
[----:B--2---:R-:W-:Y:S11]  /*3fe0*/  LOP3.LUT P0, RZ, R10, 0x1, RZ, 0xc0, !PT ;  /* 0x000000010aff7812 */ /* 0x004ff6000780c0ff */
[----:B------:R-:W-:Y:S02]  /*3ff0*/  @!UPT UIADD3 URZ, UPT, UPT, URZ, URZ, URZ ;  /* 0x000000fffffff290 */ /* 0x000fe4000fffe0ff */
[----:B----4-:R-:W-:Y:S01]  /*4000*/  VOTEU.ANY UP1, P0 ;  /* 0x0000000000ff7886 */ /* 0x010fe20000020100 */
[----:B------:R-:W-:Y:S11]  /*4010*/  PLOP3.LUT P0, PT, PT, PT, UP1, 0x80, 0x8 ;  /* 0x000000000008781c */ /* 0x000ff60003f0f018 */
[----:B------:R-:W-:Y:S02]  /*4020*/  @!UPT UIADD3 URZ, UPT, UPT, URZ, URZ, URZ ;  /* 0x000000fffffff290 */ /* 0x000fe4000fffe0ff */
[----:B------:R-:W-:Y:S02]  /*4030*/  @P0 SHF.R.U32.HI R0, RZ, 0x10, R9 ;  /* 0x00000010ff000819 */ /* 0x000fe40000011609 */
[----:B------:R-:W-:Y:S02]  /*4040*/  @P0 MOV R6, R8 ;  /* 0x0000000800060202 */ /* 0x000fe40000000f00 */
[----:B------:R-:W-:Y:S01]  /*4050*/  @P0 R2UR UR4, R0 ;  /* 0x00000000000402ca */ /* 0x000fe200000e0000 */
[----:B------:R-:W-:Y:S01]  /*4060*/  VIADD R0, R12, 0x90 ;  /* 0x000000900c007836 */ /* 0x000fe20000000000 */
[----:B------:R-:W-:Y:S02]  /*4070*/  @P0 LOP3.LUT R8, R9, 0xffff, RZ, 0xc0, !PT ;  /* 0x0000ffff09080812 */ /* 0x000fe400078ec0ff */
[----:B------:R-:W-:Y:S02]  /*4080*/  @P0 R2UR UR6, R6 ;  /* 0x00000000060602ca */ /* 0x000fe400000e0000 */
[----:B------:R-:W-:Y:S02]  /*4090*/  PRMT R0, RZ, 0x654, R0 ;  /* 0x00000654ff007816 */ /* 0x000fe40000000000 */
[----:B------:R-:W-:Y:S02]  /*40a0*/  @P0 R2UR UR5, R8 ;  /* 0x00000000080502ca */ /* 0x000fe400000e0000 */
[----:B------:R2:W-:Y:S03]  /*40b0*/  SYNCS.ARRIVE.TRANS64.RED.A1T0 RZ, [R0+URZ], RZ ;  /* 0x000000ff00ff79a7 */ /* 0x0005e600081004ff */
[----:B------:R-:W-:Y:S04]  /*40c0*/  @UP1 UMOV UR26, UR4 ;  /* 0x00000004001a1c82 */ /* 0x000fe80008000000 */
[----:B------:R-:W-:Y:S04]  /*40d0*/  @UP1 UMOV UR14, UR6 ;  /* 0x00000006000e1c82 */ /* 0x000fe80008000000 */
[----:B------:R-:W-:Y:S01]  /*40e0*/  @UP1 UMOV UR13, UR5 ;  /* 0x00000005000d1c82 */ /* 0x000fe20008000000 */
[----:B------:R-:W-:Y:S05]  /*40f0*/  BRA.U !UP0, `(.L_x_76) ;  /* 0x0000000108a47547 */ /* 0x000fea000b800000 */
[----:B------:R-:W-:Y:S02]  /*4100*/  UIMAD.WIDE.U32 UR8, UR13, UR35, URZ ;  /* 0x000000230d0872a5 */ /* 0x000fe4000f8e00ff */
[----:B------:R-:W-:Y:S02]  /*4110*/  UIMAD.WIDE.U32 UR10, UR14, UR32, URZ ;  /* 0x000000200e0a72a5 */ /* 0x000fe4000f8e00ff */
[----:B------:R-:W-:Y:S02]  /*4120*/  USEL UR4, UR27, UR29, !UP5 ;  /* 0x0000001d1b047287 */ /* 0x000fe4000e800000 */
[----:B------:R-:W-:Y:S02]  /*4130*/  USEL UR7, UR28, UR31, !UP6 ;  /* 0x0000001f1c077287 */ /* 0x000fe4000f000000 */
[----:B-1----:R-:W-:Y:S02]  /*4140*/  UIMAD.WIDE.U32 UR18, UR4, UR16, URZ ;  /* 0x00000010041272a5 */ /* 0x002fe4000f8e00ff */
[----:B------:R-:W-:Y:S01]  /*4150*/  UIMAD.WIDE.U32 UR20, UR7, UR16, URZ ;  /* 0x00000010071472a5 */ /* 0x000fe2000f8e00ff */
[----:B------:R-:W-:Y:S02]  /*4160*/  UMOV UR5, UR9 ;  /* 0x0000000900057c82 */ /* 0x000fe40008000000 */
[----:B------:R-:W-:Y:S03]  /*4170*/  USHF.R.U32.HI UR6, URZ, UR38, UR5 ;  /* 0x00000026ff067299 */ /* 0x000fe60008011605 */
[----:B------:R-:W-:Y:S01]  /*4180*/  UMOV UR5, UR11 ;  /* 0x0000000b00057c82 */ /* 0x000fe20008000000 */
[----:B------:R-:W-:Y:S02]  /*4190*/  USEL UR6, UR13, UR6, !UP5 ;  /* 0x000000060d067287 */ /* 0x000fe4000e800000 */
[----:B------:R-:W-:Y:S02]  /*41a0*/  USHF.R.U32.HI UR8, URZ, UR33, UR5 ;  /* 0x00000021ff087299 */ /* 0x000fe40008011605 */
[----:B------:R-:W-:Y:S01]  /*41b0*/  UIMAD.WIDE.U32 UR10, UR6, UR16, URZ ;  /* 0x00000010060a72a5 */ /* 0x000fe2000f8e00ff */
[----:B------:R-:W-:Y:S02]  /*41c0*/  UMOV UR5, UR19 ;  /* 0x0000001300057c82 */ /* 0x000fe40008000000 */
[----:B------:R-:W-:Y:S03]  /*41d0*/  @UP4 USHF.R.U32.HI UR4, URZ, UR17, UR5 ;  /* 0x00000011ff044299 */ /* 0x000fe60008011605 */
[----:B------:R-:W-:Y:S01]  /*41e0*/  UMOV UR5, UR21 ;  /* 0x0000001500057c82 */ /* 0x000fe20008000000 */
[----:B------:R-:W-:Y:S02]  /*41f0*/  UIMAD UR4, UR40, UR4, URZ ;  /* 0x00000004280472a4 */ /* 0x000fe4000f8e02ff */
[----:B------:R-:W-:Y:S02]  /*4200*/  @UP4 USHF.R.U32.HI UR7, URZ, UR17, UR5 ;  /* 0x00000011ff074299 */ /* 0x000fe40008011605 */
[----:B------:R-:W-:Y:S02]  /*4210*/  USEL UR5, UR14, UR8, !UP6 ;  /* 0x000000080e057287 */ /* 0x000fe4000f000000 */
[----:B------:R-:W-:Y:S02]  /*4220*/  UIMAD UR8, UR40, UR7, URZ ;  /* 0x00000007280872a4 */ /* 0x000fe4000f8e02ff */
[----:B------:R-:W-:Y:S03]  /*4230*/  UISETP.GE.AND UP0, UPT, UR6, UR4, UPT ;  /* 0x000000040600728c */ /* 0x000fe6000bf06270 */
[----:B------:R-:W-:Y:S01]  /*4240*/  UMOV UR4, UR11 ;  /* 0x0000000b00047c82 */ /* 0x000fe20008000000 */
[----:B------:R-:W-:Y:S02]  /*4250*/  UISETP.GE.OR UP0, UPT, UR5, UR8, UP0 ;  /* 0x000000080500728c */ /* 0x000fe40008706670 */
[----:B------:R-:W-:Y:S02]  /*4260*/  USHF.R.U32.HI UR4, URZ, UR17, UR4 ;  /* 0x00000011ff047299 */ /* 0x000fe40008011604 */
[----:B------:R-:W-:Y:S02]  /*4270*/  UIMAD.WIDE.U32 UR8, UR5, UR16, URZ ;  /* 0x00000010050872a5 */ /* 0x000fe4000f8e00ff */
[----:B------:R-:W-:Y:S04]  /*4280*/  USEL UR10, UR6, UR4, !UP4 ;  /* 0x00000004060a7287 */ /* 0x000fe8000e000000 */
[----:B------:R-:W-:Y:S01]  /*4290*/  UIADD3 UR11, UPT, UPT, -UR10, URZ, URZ ;  /* 0x000000ff0a0b7290 */ /* 0x000fe2000fffe1ff */
[----:B------:R-:W-:Y:S02]  /*42a0*/  @!UP0 UMOV UR4, UR9 ;  /* 0x0000000900048c82 */ /* 0x000fe40008000000 */
[----:B------:R-:W-:Y:S02]  /*42b0*/  @!UP0 USHF.R.U32.HI UR4, URZ, UR17, UR4 ;  /* 0x00000011ff048299 */ /* 0x000fe40008011604 */
[----:B------:R-:W-:Y:S02]  /*42c0*/  UIMAD UR8, UR40, UR11, UR6 ;  /* 0x0000000b280872a4 */ /* 0x000fe4000f8e0206 */
[----:B------:R-:W-:Y:S04]  /*42d0*/  @!UP0 USEL UR4, UR5, UR4, !UP4 ;  /* 0x0000000405048287 */ /* 0x000fe8000e000000 */
[----:B------:R-:W-:Y:S02]  /*42e0*/  @!UP0 UIMAD UR8, UR7, UR8, UR4 ;  /* 0x00000008070882a4 */ /* 0x000fe4000f8e0204 */
[----:B------:R-:W-:Y:S02]  /*42f0*/  @!UP0 UIADD3 UR9, UPT, UPT, UR10, -UR4, URZ ;  /* 0x800000040a098290 */ /* 0x000fe4000fffe0ff */
[----:B------:R-:W-:Y:S02]  /*4300*/  UIADD3 UR4, UPT, UPT, -UR5, URZ, URZ ;  /* 0x000000ff05047290 */ /* 0x000fe4000fffe1ff */
[----:B------:R-:W-:Y:S02]  /*4310*/  UIADD3 UR7, UPT, UPT, -UR6, URZ, URZ ;  /* 0x000000ff06077290 */ /* 0x000fe4000fffe1ff */
[----:B------:R-:W-:Y:S02]  /*4320*/  @!UP0 UIMAD UR6, UR9, UR40, UR5 ;  /* 0x00000028090682a4 */ /* 0x000fe4000f8e0205 */
[----:B------:R-:W-:Y:S02]  /*4330*/  UIMAD UR14, UR15, UR4, UR14 ;  /* 0x000000040f0e72a4 */ /* 0x000fe4000f8e020e */
[----:B------:R-:W-:Y:S01]  /*4340*/  UIMAD UR13, UR34, UR7, UR13 ;  /* 0x00000007220d72a4 */ /* 0x000fe2000f8e020d */
[----:B------:R-:W-:Y:S02]  /*4350*/  @!UP0 UMOV UR5, UR8 ;  /* 0x0000000800058c82 */ /* 0x000fe40008000000 */
[----:B------:R-:W-:Y:S02]  /*4360*/  UIMAD UR14, UR5, UR15, UR14 ;  /* 0x0000000f050e72a4 */ /* 0x000fe4000f8e020e */
[----:B------:R-:W-:Y:S11]  /*4370*/  UIMAD UR13, UR6, UR34, UR13 ;  /* 0x00000022060d72a4 */ /* 0x000ff6000f8e020d */
[----:B------:R-:W-:Y:S01]  /*4380*/  @!UPT UIADD3 URZ, UPT, UPT, URZ, URZ, URZ ;  /* 0x000000fffffff290 */ /* 0x000fe2000fffe0ff */
.L_x_76:
[----:B------:R-:W4:Y:S01]  /*4390*/  @!UP2 LDCU.128 UR20, c[0x0][0xb10] ;  /* 0x00016200ff14a7ac */ /* 0x000f220008000c00 */
[C---:B---3--:R-:W-:Y:S02]  /*43a0*/  ISETP.NE.U32.AND P1, PT, R4.reuse, RZ, PT ;  /* 0x000000ff0400720c */ /* 0x048fe40003f25070 */
[----:B------:R-:W-:Y:S02]  /*43b0*/  ISETP.NE.U32.AND P0, PT, R4, RZ, PT ;  /* 0x000000ff0400720c */ /* 0x000fe40003f05070 */
[C---:B------:R-:W-:Y:S02]  /*43c0*/  ISETP.NE.AND.EX P1, PT, R5.reuse, RZ, PT, P1 ;  /* 0x000000ff0500720c */ /* 0x040fe40003f25310 */
[----:B------:R-:W-:Y:S01]  /*43d0*/  ISETP.NE.AND.EX P0, PT, R5, RZ, PT, P0 ;  /* 0x000000ff0500720c */ /* 0x000fe20003f05300 */
[----:B------:R-:W3:Y:S01]  /*43e0*/  @!UP2 LDCU UR5, c[0x0][0xb0c] ;  /* 0x00016180ff05a7ac */ /* 0x000ee20008000800 */
[----:B------:R-:W-:Y:S02]  /*43f0*/  USHF.L.U32 UR11, UR25, 0x7, URZ ;  /* 0x00000007190b7899 */ /* 0x000fe400080006ff */
[----:B------:R-:W-:Y:S02]  /*4400*/  USHF.L.U32 UR10, UR30, 0x6, URZ ;  /* 0x000000061e0a7899 */ /* 0x000fe400080006ff */
[----:B----4-:R-:W-:Y:S07]  /*4410*/  UIMAD.WIDE.U32 UR6, UR14, UR20, URZ ;  /* 0x000000140e0672a5 */ /* 0x010fee000f8e00ff */
[----:B------:R-:W-:Y:S01]  /*4420*/  @!UP2 UMOV UR4, UR7 ;  /* 0x000000070004ac82 */ /* 0x000fe20008000000 */
[----:B---3--:R-:W-:Y:S02]  /*4430*/  @!UP2 UISETP.NE.AND UP0, UPT, UR5, 0x1, UPT ;  /* 0x000000010500a88c */ /* 0x008fe4000bf05270 */
[----:B------:R-:W-:Y:S02]  /*4440*/  @!UP2 USHF.R.U32.HI UR4, URZ, UR21, UR4 ;  /* 0x00000015ff04a299 */ /* 0x000fe40008011604 */
[----:B------:R-:W-:Y:S02]  /*4450*/  UIMAD.WIDE.U32 UR6, UR13, UR23, URZ ;  /* 0x000000170d0672a5 */ /* 0x000fe4000f8e00ff */
[----:B------:R-:W-:Y:S02]  /*4460*/  @!UP2 USEL UR8, UR14, UR4, !UP0 ;  /* 0x000000040e08a287 */ /* 0x000fe4000c000000 */
[----:B------:R-:W-:Y:S03]  /*4470*/  @!UP2 UISETP.NE.AND UP0, UPT, UR22, 0x1, UPT ;  /* 0x000000011600a88c */ /* 0x000fe6000bf05270 */
[----:B------:R-:W-:Y:S02]  /*4480*/  @!UP2 UMOV UR6, UR7 ;  /* 0x000000070006ac82 */ /* 0x000fe40008000000 */
[----:B------:R-:W3:Y:S02]  /*4490*/  @!UP2 LDCU UR4, c[0x0][0xb20] ;  /* 0x00016400ff04a7ac */ /* 0x000ee40008000800 */
[----:B---3--:R-:W-:Y:S04]  /*44a0*/  @!UP2 USHF.R.U32.HI UR6, URZ, UR4, UR6 ;  /* 0x00000004ff06a299 */ /* 0x008fe80008011606 */
[----:B------:R-:W-:Y:S04]  /*44b0*/  @!UP2 USEL UR6, UR13, UR6, !UP0 ;  /* 0x000000060d06a287 */ /* 0x000fe8000c000000 */
[----:B------:R-:W-:Y:S02]  /*44c0*/  @!UP2 UIADD3 UR4, UPT, UPT, -UR8, UR6, URZ ;  /* 0x000000060804a290 */ /* 0x000fe4000fffe1ff */
[----:B------:R-:W-:Y:S02]  /*44d0*/  @!UP2 UIADD3 UR6, UPT, UPT, UR8, -UR6, URZ ;  /* 0x800000060806a290 */ /* 0x000fe4000fffe0ff */
[----:B------:R-:W-:Y:S02]  /*44e0*/  @!UP2 UIMAD UR14, UR4, UR5, UR14 ;  /* 0x00000005040ea2a4 */ /* 0x000fe4000f8e020e */
[----:B------:R-:W-:Y:S01]  /*44f0*/  @!UP2 UIMAD UR13, UR6, UR22, UR13 ;  /* 0x00000016060da2a4 */ /* 0x000fe2000f8e020d */
[----:B------:R-:W-:Y:S11]  /*4500*/  BRA.U UP3, `(.L_x_77) ;  /* 0x0000000103107547 */ /* 0x000ff6000b800000 */
[----:B--2---:R-:W-:Y:S04]  /*4510*/  MOV R0, UR37 ;  /* 0x0000002500007c02 */ /* 0x004fe80008000f00 */
[----:B------:R-:W-:Y:S04]  /*4520*/  SHF.L.U32 R9, R0, 0x1f, RZ ;  /* 0x0000001f00097819 */ /* 0x000fe800000006ff */
[----:B------:R-:W2:Y:S02]  /*4530*/  SYNCS.PHASECHK.TRANS64.TRYWAIT P2, [UR24+0x78], R9 ;  /* 0x00007809ff0075a7 */ /* 0x000ea40008041118 */
[----:B--2---:R-:W-:Y:S05]  /*4540*/  @!P2 BRA `(.L_x_78) ;  /* 0x0000003c004ca947 */ /* 0x004fea0003800000 */
.L_x_77:
[----:B------:R-:W-:Y:S05]  /*4550*/  @!P1 BRA `(.L_x_79) ;  /* 0x0000000000309947 */ /* 0x000fea0003800000 */
[----:B------:R-:W-:Y:S01]  /*4560*/  ISETP.NE.U32.AND P1, PT, R2, RZ, PT ;  /* 0x000000ff0200720c */ /* 0x000fe20003f25070 */
[----:B------:R-:W3:Y:S01]  /*4570*/  LDCU.64 UR4, c[0x0][0x358] ;  /* 0x00006b00ff0477ac */ /* 0x000ee20008000a00 */
[----:B------:R-:W-:Y:S02]  /*4580*/  IMAD.MOV.U32 R84, RZ, RZ, 0x1 ;  /* 0x00000001ff547424 */ /* 0x000fe400078e00ff */
[----:B------:R-:W-:Y:S11]  /*4590*/  ISETP.NE.AND.EX P1, PT, R3, RZ, PT, P1 ;  /* 0x000000ff0300720c */ /* 0x000ff60003f25310 */
[----:B------:R-:W-:Y:S02]  /*45a0*/  @!UPT UIADD3 URZ, UPT, UPT, URZ, URZ, URZ ;  /* 0x000000fffffff290 */ /* 0x000fe4000fffe0ff */
[----:B--2---:R-:W2:Y:S01]  /*45b0*/  @P1 LDC.64 R8, c[0x0][0x888] ;  /* 0x00022200ff081b82 */ /* 0x004ea20000000a00 */
[----:B------:R-:W-:Y:S04]  /*45c0*/  @P1 IMAD R0, R4, UR36, RZ ;  /* 0x0000002404001c24 */ /* 0x000fe8000f8e02ff */
[----:B--2---:R-:W-:Y:S04]  /*45d0*/  @P1 IMAD.WIDE R8, R0, 0x4, R8 ;  /* 0x0000000400081825 */ /* 0x004fe800078e0208 */
[----:B------:R-:W-:Y:S01]  /*45e0*/  HFMA2 R0, -RZ, RZ, 0, 5.9604644775390625e-08 ;  /* 0x00000001ff007431 */ /* 0x000fe200000001ff */
[----:B---3-5:R3:W5:Y:S04]  /*45f0*/  @P1 LDG.E R41, desc[UR4][R8.64] ;  /* 0x0000000408291981 */ /* 0x028768000c1e1900 */
[----:B------:R-:W-:Y:S01]  /*4600*/  @!P1 PRMT R84, R0, 0x7610, R84 ;  /* 0x0000761000549816 */ /* 0x000fe20000000054 */
[----:B---3--:R-:W4:Y:S06]  /*4610*/  @!P1 LDC R41, c[0x0][0x880] ;  /* 0x00022000ff299b82 */ /* 0x008f2c0000000800 */
.L_x_79:
[----:B----45:R-:W-:Y:S01]  /*4620*/  @!P0 FSETP.EQ.AND P1, PT, R41, RZ, PT ;  /* 0x000000ff2900820b */ /* 0x030fe20003f22000 */
[----:B------:R-:W-:Y:S01]  /*4630*/  @!UPT UIADD3 URZ, UPT, UPT, URZ, URZ, URZ ;  /* 0x000000fffffff290 */ /* 0x000fe2000fffe0ff */
[----:B------:R-:W-:Y:S11]  /*4640*/  @!P0 BRA `(.L_x_80) ;  /* 0x0000000000188947 */ /* 0x000ff60003800000 */
[----:B------:R-:W-:Y:S02]  /*4650*/  LOP3.LUT P0, RZ, R84, 0xff, RZ, 0xc0, !PT ;  /* 0x000000ff54ff7812 */ /* 0x000fe4000780c0ff */
[----:B------:R-:W-:Y:S04]  /*4660*/  ISETP.NE.U32.AND P1, PT, R2, RZ, PT ;  /* 0x000000ff0200720c */ /* 0x000fe80003f25070 */
[----:B------:R-:W-:Y:S04]  /*4670*/  ISETP.NE.AND.EX P1, PT, R3, RZ, PT, P1 ;  /* 0x000000ff0300720c */ /* 0x000fe80003f25310 */
[----:B------:R-:W-:Y:S03]  /*4680*/  PLOP3.LUT P1, PT, P1, PT, PT, 0x8, 0x80 ;  /* 0x000000000080781c */ /* 0x000fe60000f2e170 */
[----:B------:R-:W-:Y:S11]  /*4690*/  @P0 FSETP.EQ.AND P1, PT, R41, RZ, PT ;  /* 0x000000ff2900020b */ /* 0x000ff60003f22000 */
[----:B------:R-:W-:Y:S02]  /*46a0*/  @!UPT UIADD3 URZ, UPT, UPT, URZ, URZ, URZ ;  /* 0x000000fffffff290 */ /* 0x000fe4000fffe0ff */
.L_x_80:
[----:B------:R-:W-:Y:S01]  /*46b0*/  ULEA UR4, UR12, UR24, 0x3 ;  /* 0x000000180c047291 */ /* 0x000fe2000f8e18ff */
[----:B--2---:R-:W-:Y:S02]  /*46c0*/  SHF.L.U32 R9, R15, 0x1f, RZ ;  /* 0x0000001f0f097819 */ /* 0x004fe400000006ff */
[----:B------:R-:W-:Y:S04]  /*46d0*/  ELECT P0, URZ, PT ;  /* 0x0000000000ff782f */ /* 0x000fe80003800000 */
[----:B------:R-:W-:Y:S02]  /*46e0*/  PLOP3.LUT P1, PT, P1, P0, PT, 0xf2, 0x2f ;  /* 0x00000000002f781c */ /* 0x000fe40000f21e72 */
[----:B------:R-:W2:Y:S11]  /*46f0*/  SYNCS.PHASECHK.TRANS64.TRYWAIT P2, [UR4+0x58], R9 ;  /* 0x00005809ff0075a7 */ /* 0x000eb60008041104 */
[----:B------:R-:W-:Y:S05]  /*4700*/  @!P1 IADD3 R8, P0, PT, R16, 0x580, RZ ;  /* 0x0000058010089810 */ /* 0x000fea0007f1e0ff */
[----:B------:R-:W-:Y:S01]  /*4710*/  @!P1 IMAD.X R6, RZ, RZ, R17, P0 ;  /* 0x000000ffff069224 */ /* 0x000fe200000e0611 */
[----:B--2---:R-:W-:Y:S07]  /*4720*/  @!P2 BRA `(.L_x_81) ;  /* 0x0000003800eca947 */ /* 0x004fee0003800000 */
.L_x_152:
[----:B------:R-:W3:Y:S01]  /*4730*/  S2UR UR20, SR_CgaCtaId ;  /* 0x00000000001479c3 */ /* 0x000ee20000008800 */
[----:B------:R-:W-:Y:S01]  /*4740*/  @!P1 R2UR UR7, R6 ;  /* 0x00000000060792ca */ /* 0x000fe200000e0000 */
[----:B------:R-:W-:Y:S01]  /*4750*/  UIADD3 UR5, UPT, UPT, UR12, 0x1, URZ ;  /* 0x000000010c057890 */ /* 0x000fe2000fffe0ff */
[----:B------:R-:W-:Y:S01]  /*4760*/  @!P1 R2UR UR6, R8 ;  /* 0x00000000080692ca */ /* 0x000fe200000e0000 */
[----:B------:R-:W-:Y:S01]  /*4770*/  UIADD3 UR9, UPT, UPT, UR4, 0x40, URZ ;  /* 0x0000004004097890 */ /* 0x000fe2000fffe0ff */
[----:B------:R-:W-:Y:S01]  /*4780*/  @!P1 IMAD.MOV.U32 R6, RZ, RZ, 0x2000 ;  /* 0x00002000ff069424 */ /* 0x000fe200078e00ff */
[----:B------:R-:W-:Y:S01]  /*4790*/  UISETP.NE.AND UP0, UPT, UR5, 0x3, UPT ;  /* 0x000000030500788c */ /* 0x000fe2000bf05270 */
[----:B------:R-:W-:Y:S01]  /*47a0*/  VIADD R14, R14, 0x1 ;  /* 0x000000010e0e7836 */ /* 0x000fe20000000000 */
[----:B------:R-:W-:Y:S01]  /*47b0*/  UMOV UR22, 0x0 ;  /* 0x0000000000167882 */ /* 0x000fe20000000000 */
[----:B------:R-:W-:Y:S05]  /*47c0*/  UMOV UR23, 0x10000000 ;  /* 0x1000000000177882 */ /* 0x000fea0000000000 */
[----:B--2---:R-:W-:Y:S01]  /*47d0*/  IMAD.U32 R9, RZ, RZ, UR7 ;  /* 0x00000007ff097e24 */ /* 0x004fe2000f8e00ff */
[----:B------:R-:W-:Y:S01]  /*47e0*/  USEL UR7, URZ, 0x1, UP0 ;  /* 0x00000001ff077887 */ /* 0x000fe20008000000 */
[----:B------:R-:W-:Y:S01]  /*47f0*/  IMAD.U32 R8, RZ, RZ, UR6 ;  /* 0x00000006ff087e24 */ /* 0x000fe2000f8e00ff */
[----:B------:R-:W-:Y:S02]  /*4800*/  USEL UR6, UR5, URZ, UP0 ;  /* 0x000000ff05067287 */ /* 0x000fe40008000000 */
[----:B------:R-:W-:Y:S01]  /*4810*/  VOTEU.ALL UP0, P1 ;  /* 0x0000000000ff7886 */ /* 0x000fe20000800000 */
[----:B------:R-:W-:Y:S02]  /*4820*/  @!P1 R2UR UR19, R9 ;  /* 0x00000000091392ca */ /* 0x000fe400000e0000 */
[----:B------:R-:W-:Y:S02]  /*4830*/  @!P1 R2UR UR18, R8 ;  /* 0x00000000081292ca */ /* 0x000fe400000e0000 */
[----:B------:R-:W-:Y:S01]  /*4840*/  @!UP0 ULEA UR5, UR12, UR24, 0xd ;  /* 0x000000180c058291 */ /* 0x000fe2000f8e68ff */
[----:B------:R-:W-:Y:S01]  /*4850*/  LOP3.LUT R15, R15, UR7, RZ, 0x3c, !PT ;  /* 0x000000070f0f7c12 */ /* 0x000fe2000f8e3cff */
[----:B---3--:R-:W-:Y:S02]  /*4860*/  UPRMT UR20, UR20, 0x654, UR9 ;  /* 0x0000065414147896 */ /* 0x008fe40008000009 */
[----:B------:R-:W-:Y:S01]  /*4870*/  @!UP0 UIADD3 UR8, UPT, UPT, UR5, 0x200, URZ ;  /* 0x0000020005088890 */ /* 0x000fe2000fffe0ff */
[----:B------:R-:W-:Y:S01]  /*4880*/  SHF.L.U32 R0, R15, 0x1f, RZ ;  /* 0x0000001f0f007819 */ /* 0x000fe200000006ff */
[----:B------:R-:W-:Y:S01]  /*4890*/  VOTEU.ALL UP0, P1 ;  /* 0x0000000000ff7886 */ /* 0x000fe20000800000 */
[----:B------:R-:W-:Y:S01]  /*48a0*/  UMOV UR12, UR36 ;  /* 0x00000024000c7c82 */ /* 0x000fe20008000000 */
[----:B------:R-:W-:Y:S05]  /*48b0*/  ULEA UR5, UR6, UR24, 0x3 ;  /* 0x0000001806057291 */ /* 0x000fea000f8e18ff */
[----:B------:R2:W-:Y:S01]  /*48c0*/  @!UP0 UTMALDG.3D [UR8], [UR18], desc[UR22] ;  /* 0x00001608120085b4 */ /* 0x0005e20008011000 */
[----:B------:R2:W-:Y:S01]  /*48d0*/  @!P1 SYNCS.ARRIVE.TRANS64.RED.A0TR RZ, [UR4+0x40], R6 ;  /* 0x00004006ffff99a7 */ /* 0x0005e20008300404 */
[----:B------:R-:W-:Y:S02]  /*48e0*/  SYNCS.ARRIVE.TRANS64.RED.A1T0 RZ, [UR20], RZ ;  /* 0x000000ffffff79a7 */ /* 0x000fe40008100414 */
[----:B------:R-:W3:Y:S02]  /*48f0*/  SYNCS.PHASECHK.TRANS64.TRYWAIT P0, [UR5+0x58], R0 ;  /* 0x00005800ff0075a7 */ /* 0x000ee40008001105 */
[----:B--23--:R-:W-:Y:S05]  /*4900*/  @!P0 BRA `(.L_x_82) ;  /* 0x00000038008c8947 */ /* 0x00cfea0003800000 */
.L_x_154:
[----:B------:R-:W3:Y:S01]  /*4910*/  S2UR UR12, SR_CgaCtaId ;  /* 0x00000000000c79c3 */ /* 0x000ee20000008800 */
[----:B------:R-:W-:Y:S01]  /*4920*/  UIADD3 UR9, UPT, UPT, UR5, 0x40, URZ ;  /* 0x0000004005097890 */ /* 0x000fe2000fffe0ff */
[----:B------:R-:W-:Y:S01]  /*4930*/  @!P1 IADD3 R6, P0, PT, R16, 0x580, RZ ;  /* 0x0000058010069810 */ /* 0x000fe20007f1e0ff */
[----:B------:R-:W-:Y:S01]  /*4940*/  UPLOP3.LUT UP3, UPT, UPT, UPT, UPT, 0x80, 0x8 ;  /* 0x000000000008789c */ /* 0x000fe20003f6f070 */
[----:B------:R-:W-:Y:S01]  /*4950*/  R2UR UR23, R86 ;  /* 0x00000000561772ca */ /* 0x000fe200000e0000 */
[----:B------:R-:W-:Y:S01]  /*4960*/  UMOV UR20, 0x0 ;  /* 0x0000000000147882 */ /* 0x000fe20000000000 */
[----:B------:R-:W-:Y:S01]  /*4970*/  @!P1 R2UR UR7, R6 ;  /* 0x00000000060792ca */ /* 0x000fe200000e0000 */
[----:B--2---:R-:W-:Y:S01]  /*4980*/  @!P1 IMAD.X R0, RZ, RZ, R17, P0 ;  /* 0x000000ffff009224 */ /* 0x004fe200000e0611 */
[----:B------:R-:W-:Y:S01]  /*4990*/  UMOV UR21, 0x10000000 ;  /* 0x1000000000157882 */ /* 0x000fe20000000000 */
[----:B------:R-:W-:Y:S01]  /*49a0*/  VOTEU.ALL UP0, P1 ;  /* 0x0000000000ff7886 */ /* 0x000fe20000800000 */
[----:B------:R-:W-:Y:S02]  /*49b0*/  R2UR UR22, R87 ;  /* 0x00000000571672ca */ /* 0x000fe400000e0000 */
[----:B------:R-:W-:Y:S02]  /*49c0*/  @!P1 R2UR UR4, R0 ;  /* 0x00000000000492ca */ /* 0x000fe400000e0000 */
[----:B------:R-:W-:Y:S01]  /*49d0*/  @!UP0 UIADD3 UR10, UPT, UPT, UR10, 0x20, URZ ;  /* 0x000000200a0a8890 */ /* 0x000fe2000fffe0ff */
[C---:B------:R-:W-:Y:S02]  /*49e0*/  ISETP.NE.AND P0, PT, R14.reuse, 0x2, PT ;  /* 0x000000020e00780c */ /* 0x040fe40003f05270 */
[----:B------:R-:W-:Y:S02]  /*49f0*/  UIADD3 UR30, UPT, UPT, UR13, UR23, URZ ;  /* 0x000000170d1e7290 */ /* 0x000fe4000fffe0ff */
[----:B------:R-:W-:Y:S01]  /*4a00*/  IMAD.U32 R8, RZ, RZ, UR7 ;  /* 0x00000007ff087e24 */ /* 0x000fe2000f8e00ff */
[----:B------:R-:W-:Y:S02]  /*4a10*/  SEL R0, RZ, 0x1, P0 ;  /* 0x00000001ff007807 */ /* 0x000fe40000000000 */
[----:B------:R-:W-:Y:S01]  /*4a20*/  SEL R14, R14, RZ, P0 ;  /* 0x000000ff0e0e7207 */ /* 0x000fe20000000000 */
[----:B------:R-:W-:Y:S01]  /*4a30*/  UIADD3 UR25, UPT, UPT, UR14, UR22, URZ ;  /* 0x000000160e197290 */ /* 0x000fe2000fffe0ff */
[----:B------:R-:W-:Y:S01]  /*4a40*/  @!P1 R2UR UR18, R8 ;  /* 0x00000000081292ca */ /* 0x000fe200000e0000 */
[----:B------:R-:W-:Y:S01]  /*4a50*/  IMAD.U32 R9, RZ, RZ, UR4 ;  /* 0x00000004ff097e24 */ /* 0x000fe2000f8e00ff */
[----:B------:R-:W-:Y:S01]  /*4a60*/  @!UP0 ULEA UR4, UR6, UR24, 0xd ;  /* 0x0000001806048291 */ /* 0x000fe2000f8e68ff */
[----:B------:R-:W-:Y:S03]  /*4a70*/  LOP3.LUT R13, R13, R0, RZ, 0x3c, !PT ;  /* 0x000000000d0d7212 */ /* 0x000fe600078e3cff */
[----:B------:R-:W-:Y:S01]  /*4a80*/  @!P1 R2UR UR19, R9 ;  /* 0x00000000091392ca */ /* 0x000fe200000e0000 */
[----:B------:R-:W-:Y:S02]  /*4a90*/  @!UP0 UIADD3 UR8, UPT, UPT, UR4, 0x200, URZ ;  /* 0x0000020004088890 */ /* 0x000fe4000fffe0ff */
[----:B---3--:R-:W-:Y:S01]  /*4aa0*/  UPRMT UR4, UR12, 0x654, UR9 ;  /* 0x000006540c047896 */ /* 0x008fe20008000009 */
[----:B------:R-:W-:Y:S02]  /*4ab0*/  VOTEU.ALL UP0, P1 ;  /* 0x0000000000ff7886 */ /* 0x000fe40000800000 */
[----:B------:R-:W-:Y:S01]  /*4ac0*/  UMOV UR12, UR36 ;  /* 0x00000024000c7c82 */ /* 0x000fe20008000000 */
[----:B------:R-:W-:Y:S06]  /*4ad0*/  UMOV UR36, UR26 ;  /* 0x0000001a00247c82 */ /* 0x000fec0008000000 */
[----:B------:R2:W-:Y:S01]  /*4ae0*/  @!UP0 UTMALDG.3D [UR8], [UR18], desc[UR20] ;  /* 0x00001408120085b4 */ /* 0x0005e20008011000 */
[----:B------:R4:W-:Y:S01]  /*4af0*/  @!P1 SYNCS.ARRIVE.TRANS64.RED.A0TR RZ, [UR5+0x40], R7 ;  /* 0x00004007ffff99a7 */ /* 0x0009e20008300405 */
[----:B------:R-:W-:Y:S01]  /*4b00*/  SYNCS.ARRIVE.TRANS64.RED.A1T0 RZ, [UR4], RZ ;  /* 0x000000ffffff79a7 */ /* 0x000fe20008100404 */
[----:B------:R-:W-:Y:S04]  /*4b10*/  UIADD3 UR4, UPT, UPT, UR6, 0x1, URZ ;  /* 0x0000000106047890 */ /* 0x000fe8000fffe0ff */
[----:B------:R-:W-:Y:S04]  /*4b20*/  UISETP.NE.AND UP0, UPT, UR4, 0x3, UPT ;  /* 0x000000030400788c */ /* 0x000fe8000bf05270 */
[----:B------:R-:W-:Y:S06]  /*4b30*/  USEL UR5, URZ, 0x1, UP0 ;  /* 0x00000001ff057887 */ /* 0x000fec0008000000 */
[----:B------:R-:W-:Y:S01]  /*4b40*/  LOP3.LUT R15, R15, UR5, RZ, 0x3c, !PT ;  /* 0x000000050f0f7c12 */ /* 0x000fe2000f8e3cff */
[----:B--2---:R-:W-:Y:S01]  /*4b50*/  USEL UR12, UR4, URZ, UP0 ;  /* 0x000000ff040c7287 */ /* 0x004fe20008000000 */
[----:B------:R-:W-:Y:S11]  /*4b60*/  BRA.U UP1, `(.L_x_83) ;  /* 0xfffffff101e87547 */ /* 0x000ff6000b83ffff */
[----:B------:R-:W-:Y:S01]  /*4b70*/  UIADD3 UR24, UPT, UPT, UR24, 0x58, URZ ;  /* 0x0000005818187890 */ /* 0x000fe2000fffe0ff */
[----:B------:R-:W-:-:S03]  /*4b80*/  SHF.L.U32 R3, R15, 0x1f, RZ ;  /* 0x0000001f0f037819 */ /* 0x000fc600000006ff */
[----:B------:R-:W-:-:S09]  /*4b90*/  ULEA UR4, UR12, UR24, 0x3 ;  /* 0x000000180c047291 */ /* 0x000fd2000f8e18ff */
[----:B------:R-:W2:Y:S02]  /*4ba0*/  SYNCS.PHASECHK.TRANS64.TRYWAIT P0, [UR4], R3 ;  /* 0x00000003ff0075a7 */ /* 0x000ea40008001104 */
[----:B--2---:R-:W-:Y:S05]  /*4bb0*/  @!P0 BRA `(.L_x_84) ;  /* 0x0000003400f88947 */ /* 0x004fea0003800000 */
.L_x_156:
[----:B------:R-:W-:-:S04]  /*4bc0*/  UIADD3 UR4, UPT, UPT, UR12, 0x1, URZ ;  /* 0x000000010c047890 */ /* 0x000fc8000fffe0ff */
[----:B------:R-:W-:-:S04]  /*4bd0*/  UISETP.NE.AND UP0, UPT, UR4, 0x3, UPT ;  /* 0x000000030400788c */ /* 0x000fc8000bf05270 */
[----:B------:R-:W-:Y:S02]  /*4be0*/  USEL UR6, URZ, 0x1, UP0 ;  /* 0x00000001ff067887 */ /* 0x000fe40008000000 */
[----:B------:R-:W-:-:S04]  /*4bf0*/  USEL UR4, UR4, URZ, UP0 ;  /* 0x000000ff04047287 */ /* 0x000fc80008000000 */
[----:B------:R-:W-:Y:S01]  /*4c00*/  ULEA UR5, UR4, UR24, 0x3 ;  /* 0x0000001804057291 */ /* 0x000fe2000f8e18ff */
[----:B------:R-:W-:-:S04]  /*4c10*/  LOP3.LUT R15, R15, UR6, RZ, 0x3c, !PT ;  /* 0x000000060f0f7c12 */ /* 0x000fc8000f8e3cff */
[----:B--2---:R-:W-:-:S04]  /*4c20*/  SHF.L.U32 R3, R15, 0x1f, RZ ;  /* 0x0000001f0f037819 */ /* 0x004fc800000006ff */
[----:B------:R-:W2:Y:S02]  /*4c30*/  SYNCS.PHASECHK.TRANS64.TRYWAIT P0, [UR5], R3 ;  /* 0x00000003ff0075a7 */ /* 0x000ea40008001105 */
[----:B--2---:R-:W-:Y:S05]  /*4c40*/  @!P0 BRA `(.L_x_85) ;  /* 0x0000003400ec8947 */ /* 0x004fea0003800000 */
.L_x_158:
[----:B------:R-:W-:-:S04]  /*4c50*/  UIADD3 UR4, UPT, UPT, UR4, 0x1, URZ ;  /* 0x0000000104047890 */ /* 0x000fc8000fffe0ff */
[----:B------:R-:W-:-:S04]  /*4c60*/  UISETP.NE.AND UP0, UPT, UR4, 0x3, UPT ;  /* 0x000000030400788c */ /* 0x000fc8000bf05270 */
[----:B------:R-:W-:Y:S02]  /*4c70*/  USEL UR5, URZ, 0x1, UP0 ;  /* 0x00000001ff057887 */ /* 0x000fe40008000000 */
[----:B------:R-:W-:-:S04]  /*4c80*/  USEL UR4, UR4, URZ, UP0 ;  /* 0x000000ff04047287 */ /* 0x000fc80008000000 */
[----:B------:R-:W-:Y:S01]  /*4c90*/  ULEA UR4, UR4, UR24, 0x3 ;  /* 0x0000001804047291 */ /* 0x000fe2000f8e18ff */
[----:B--2---:R-:W-:-:S04]  /*4ca0*/  LOP3.LUT R3, R15, UR5, RZ, 0x3c, !PT ;  /* 0x000000050f037c12 */ /* 0x004fc8000f8e3cff */
[----:B------:R-:W-:Y:S01]  /*4cb0*/  SHF.L.U32 R3, R3, 0x1f, RZ ;  /* 0x0000001f03037819 */ /* 0x000fe200000006ff */
[----:B------:R-:W-:-:S07]  /*4cc0*/  IMAD.U32 R0, RZ, RZ, UR4 ;  /* 0x00000004ff007e24 */ /* 0x000fce000f8e00ff */
.L_x_86:
[----:B--2---:R2:W3:Y:S02]  /*4cd0*/  SYNCS.PHASECHK.TRANS64.TRYWAIT P0, [R0+URZ], R3 ;  /* 0x00000003000075a7 */ /* 0x0044e400080011ff */
[----:B---3--:R-:W-:Y:S05]  /*4ce0*/  @!P0 NANOSLEEP.SYNCS 0x989680 ;  /* 0x009896800000895d */ /* 0x008fea0003900000 */
[----:B------:R-:W3:Y:S02]  /*4cf0*/  @!P0 SYNCS.PHASECHK.TRANS64 P0, [R0+URZ], R3 ;  /* 0x00000003000085a7 */ /* 0x000ee400080010ff */
[----:B-1-3--:R-:W-:Y:S05]  /*4d00*/  @P0 EXIT ;  /* 0x000000000000094d */ /* 0x00afea0003800000 */
[----:B------:R-:W-:Y:S05]  /*4d10*/  BRA `(.L_x_86) ;  /* 0xfffffffc00ec7947 */ /* 0x000fea000383ffff */
.L_x_74:
[----:B------:R-:W-:-:S06]  /*4d20*/  UISETP.GE.AND UP0, UPT, UR22, 0x4, UPT ;  /* 0x000000041600788c */ /* 0x000fcc000bf06270 */
[----:B------:R-:W-:-:S13]  /*4d30*/  PLOP3.LUT P0, PT, PT, PT, UP0, 0x80, 0x8 ;  /* 0x000000000008781c */ /* 0x000fda0003f0f008 */
[----:B------:R-:W-:Y:S05]  /*4d40*/  @!P0 EXIT ;  /* 0x000000000000894d */ /* 0x000fea0003800000 */
[----:B------:R-:W1:Y:S08]  /*4d50*/  S2UR UR4, SR_CgaCtaId ;  /* 0x00000000000479c3 */ /* 0x000e700000008800 */
[----:B------:R-:W-:Y:S01]  /*4d60*/  BAR.SYNC.DEFER_BLOCKING 0x6, 0xa0 ;  /* 0x0182800000007b1d */ /* 0x000fe20000010000 */
[C---:B------:R-:W-:Y:S01]  /*4d70*/  IMAD.SHL.U32 R3, R91.reuse, 0x20, RZ ;  /* 0x000000205b037824 */ /* 0x040fe200078e00ff */
[C---:B------:R-:W-:Y:S01]  /*4d80*/  LOP3.LUT R92, R91.reuse, 0x2, RZ, 0xc0, !PT ;  /* 0x000000025b5c7812 */ /* 0x040fe200078ec0ff */
[C---:B------:R-:W-:Y:S01]  /*4d90*/  IMAD.SHL.U32 R96, R91.reuse, 0x4, RZ ;  /* 0x000000045b607824 */ /* 0x040fe200078e00ff */
[C---:B------:R-:W-:Y:S01]  /*4da0*/  LOP3.LUT R97, R91.reuse, 0x60, RZ, 0xc0, !PT ;  /* 0x000000605b617812 */ /* 0x040fe200078ec0ff */
[----:B------:R-:W-:Y:S01]  /*4db0*/  IMAD.U32 R37, R91, 0x10000, RZ ;  /* 0x000100005b257824 */ /* 0x000fe200078e00ff */
[----:B------:R-:W-:-:S02]  /*4dc0*/  UMOV UR47, 0x400 ;  /* 0x00000400002f7882 */ /* 0x000fc40000000000 */
[----:B------:R-:W2:Y:S01]  /*4dd0*/  LDC.64 R78, c[0x0][0x8b0] ;  /* 0x00022c00ff4e7b82 */ /* 0x000ea20000000a00 */
[----:B------:R-:W-:Y:S01]  /*4de0*/  LOP3.LUT R5, R3, 0xc0, RZ, 0xc0, !PT ;  /* 0x000000c003057812 */ /* 0x000fe200078ec0ff */
[----:B------:R-:W-:Y:S01]  /*4df0*/  HFMA2 R36, -RZ, RZ, 0, 0 ;  /* 0x00000000ff247431 */ /* 0x000fe200000001ff */
[----:B------:R-:W-:Y:S01]  /*4e00*/  LOP3.LUT R91, R91, 0x4, RZ, 0xc0, !PT ;  /* 0x000000045b5b7812 */ /* 0x000fe200078ec0ff */
[----:B------:R-:W-:Y:S01]  /*4e10*/  IMAD.MOV.U32 R94, RZ, RZ, RZ ;  /* 0x000000ffff5e7224 */ /* 0x000fe200078e00ff */
[----:B------:R-:W-:Y:S01]  /*4e20*/  LOP3.LUT R96, R5, 0x18, R96, 0xf8, !PT ;  /* 0x0000001805607812 */ /* 0x000fe200078ef860 */
[----:B------:R-:W-:Y:S01]  /*4e30*/  IMAD.MOV.U32 R90, RZ, RZ, RZ ;  /* 0x000000ffff5a7224 */ /* 0x000fe200078e00ff */
[----:B------:R-:W-:Y:S01]  /*4e40*/  LOP3.LUT R37, R37, 0x600000, RZ, 0xc0, !PT ;  /* 0x0060000025257812 */ /* 0x000fe200078ec0ff */
[----:B------:R-:W3:Y:S01]  /*4e50*/  LDC.64 R76, c[0x0][0x8a8] ;  /* 0x00022a00ff4c7b82 */ /* 0x000ee20000000a00 */
[----:B------:R-:W-:Y:S01]  /*4e60*/  IADD3 R95, PT, PT, -R91, 0x2, RZ ;  /* 0x000000025b5f7810 */ /* 0x000fe20007ffe1ff */
[----:B------:R-:W-:Y:S01]  /*4e70*/  IMAD.MOV R92, RZ, RZ, -R92 ;  /* 0x000000ffff5c7224 */ /* 0x000fe200078e0a5c */
[----:B------:R-:W-:Y:S01]  /*4e80*/  LOP3.LUT R96, R96, 0xf20, R3, 0xf8, !PT ;  /* 0x00000f2060607812 */ /* 0x000fe200078ef803 */
[----:B------:R-:W4:Y:S01]  /*4e90*/  LDCU UR62, c[0x0][0x370] ;  /* 0x00006e00ff3e77ac */ /* 0x000f220008000800 */
[----:B------:R-:W-:Y:S01]  /*4ea0*/  MOV R93, RZ ;  /* 0x000000ff005d7202 */ /* 0x000fe20000000f00 */
[----:B------:R-:W-:Y:S01]  /*4eb0*/  IMAD.SHL.U32 R95, R95, 0x10, RZ ;  /* 0x000000105f5f7824 */ /* 0x000fe200078e00ff */
[----:B------:R-:W-:Y:S01]  /*4ec0*/  IADD3 R91, PT, PT, -R91, RZ, RZ ;  /* 0x000000ff5b5b7210 */ /* 0x000fe20007ffe1ff */
[----:B-1----:R-:W-:Y:S01]  /*4ed0*/  ULEA UR47, UR4, UR47, 0x18 ;  /* 0x0000002f042f7291 */ /* 0x002fe2000f8ec0ff */
[----:B------:R-:W1:Y:S01]  /*4ee0*/  LDCU.64 UR4, c[0x0][0x890] ;  /* 0x00011200ff0477ac */ /* 0x000e620008000a00 */
[----:B------:R-:W-:Y:S01]  /*4ef0*/  UMOV UR54, 0x1 ;  /* 0x0000000100367882 */ /* 0x000fe20000000000 */
[----:B------:R-:W-:Y:S01]  /*4f00*/  UMOV UR46, URZ ;  /* 0x000000ff002e7c82 */ /* 0x000fe20008000000 */
[----:B------:R-:W2:Y:S05]  /*4f10*/  LDCU UR41, c[0x0][0xb0c] ;  /* 0x00016180ff2977ac */ /* 0x000eaa0008000800 */
[----:B------:R-:W4:Y:S01]  /*4f20*/  LDS R0, [UR47+0x130] ;  /* 0x0001302fff007984 */ /* 0x000f220008000800 */
[----:B------:R-:W2:Y:S01]  /*4f30*/  LDCU UR39, c[0x0][0xb30] ;  /* 0x00016600ff2777ac */ /* 0x000ea20008000800 */
[----:B------:R-:W2:Y:S01]  /*4f40*/  LDCU.64 UR60, c[0x0][0x888] ;  /* 0x00011100ff3c77ac */ /* 0x000ea20008000a00 */
[----:B-1----:R-:W-:Y:S01]  /*4f50*/  IMAD.U32 R99, RZ, RZ, UR4 ;  /* 0x00000004ff637e24 */ /* 0x002fe2000f8e00ff */
[----:B------:R-:W-:Y:S01]  /*4f60*/  UIADD3 UR4, UPT, UPT, UR47, 0x200, URZ ;  /* 0x000002002f047890 */ /* 0x000fe2000fffe0ff */
[----:B------:R-:W-:Y:S01]  /*4f70*/  IMAD.U32 R98, RZ, RZ, UR5 ;  /* 0x00000005ff627e24 */ /* 0x000fe2000f8e00ff */
[----:B------:R-:W1:Y:S04]  /*4f80*/  LDCU.64 UR42, c[0x0][0xb28] ;  /* 0x00016500ff2a77ac */ /* 0x000e680008000a00 */
[----:B------:R-:W-:Y:S01]  /*4f90*/  LEA R96, R96, UR4, 0x1 ;  /* 0x0000000460607c11 */ /* 0x000fe2000f8e08ff */
[----:B------:R-:W1:Y:S01]  /*4fa0*/  LDCU.128 UR56, c[0x0][0xb10] ;  /* 0x00016200ff3877ac */ /* 0x000e620008000c00 */
[----:B------:R-:W1:Y:S01]  /*4fb0*/  LDCU UR55, c[0x0][0x374] ;  /* 0x00006e80ff3777ac */ /* 0x000e620008000800 */
[----:B------:R-:W-:Y:S01]  /*4fc0*/  UMOV UR53, URZ ;  /* 0x000000ff00357c82 */ /* 0x000fe20008000000 */
[----:B------:R-:W-:Y:S01]  /*4fd0*/  UMOV UR52, URZ ;  /* 0x000000ff00347c82 */ /* 0x000fe20008000000 */
[----:B----4-:R-:W-:Y:S01]  /*4fe0*/  IADD3 R37, PT, PT, R0, R37, RZ ;  /* 0x0000002500257210 */ /* 0x010fe20007ffe0ff */
[----:B-123--:R-:W-:-:S07]  /*4ff0*/  IMAD.U32 R0, RZ, RZ, UR4 ;  /* 0x00000004ff007e24 */ /* 0x00efce000f8e00ff */
.L_x_117:
[C---:B------:R-:W-:Y:S02]  /*5000*/  LEA R3, R90.reuse, UR47, 0x3 ;  /* 0x0000002f5a037c11 */ /* 0x040fe4000f8e18ff */
[----:B------:R-:W-:Y:S02]  /*5010*/  SHF.L.U32 R0, R93, 0x1f, RZ ;  /* 0x0000001f5d007819 */ /* 0x000fe400000006ff */
[----:B------:R-:W-:Y:S02]  /*5020*/  LEA R5, R90, UR47, 0x4 ;  /* 0x0000002f5a057c11 */ /* 0x000fe4000f8e20ff */
[----:B-1----:R-:W1:Y:S02]  /*5030*/  SYNCS.PHASECHK.TRANS64.TRYWAIT P0, [R3+URZ+0x80], R0 ;  /* 0x00008000030075a7 */ /* 0x002e6400080011ff */
[----:B-1----:R-:W-:Y:S05]  /*5040*/  @!P0 BRA `(.L_x_87) ;  /* 0x0000003400048947 */ /* 0x002fea0003800000 */
.L_x_159:
        /* <DEDUP_REMOVED lines=8> */
[----:B--2---:R-:W-:Y:S11]  /*50d0*/  LOP3.LUT P0, RZ, R6, 0x1, RZ, 0xc0, !PT ;  /* 0x0000000106ff7812 */ /* 0x004ff6000780c0ff */
[----:B------:R-:W-:Y:S02]  /*50e0*/  @!UPT UIADD3 URZ, UPT, UPT, URZ, URZ, URZ ;  /* 0x000000fffffff290 */ /* 0x000fe4000fffe0ff */
[----:B---3--:R-:W-:Y:S01]  /*50f0*/  VOTEU.ANY UP1, P0 ;  /* 0x0000000000ff7886 */ /* 0x008fe20000020100 */
[----:B------:R-:W-:Y:S01]  /*5100*/  PLOP3.LUT P0, PT, PT, PT, UP1, 0x80, 0x8 ;  /* 0x000000000008781c */ /* 0x000fe20003f0f018 */
[----:B------:R-:W-:Y:S06]  /*5110*/  UP2UR UR4, UPR, URZ, 0x2 ;  /* 0x00000002ff047883 */ /* 0x000fec0008000000 */
[----:B------:R-:W-:Y:S06]  /*5120*/  IMAD.U32 R100, RZ, RZ, UR4 ;  /* 0x00000004ff647e24 */ /* 0x000fec000f8e00ff */
[----:B-1----:R-:W-:Y:S02]  /*5130*/  @P0 SHF.R.U32.HI R0, RZ, 0x10, R5 ;  /* 0x00000010ff000819 */ /* 0x002fe40000011605 */
        /* <DEDUP_REMOVED lines=12> */
[----:B------:R-:W2:Y:S01]  /*5200*/  LDCU UR12, c[0x0][0xb20] ;  /* 0x00016400ff0c77ac */ /* 0x000ea20008000800 */
[----:B------:R-:W-:Y:S02]  /*5210*/  UIMAD.WIDE.U32 UR4, UR55, UR59, URZ ;  /* 0x0000003b370472a5 */ /* 0x000fe4000f8e00ff */
[----:B------:R-:W-:Y:S02]  /*5220*/  UIMAD.WIDE.U32 UR6, UR62, UR56, URZ ;  /* 0x000000383e0672a5 */ /* 0x000fe4000f8e00ff */
[----:B------:R-:W-:Y:S02]  /*5230*/  UISETP.NE.AND UP0, UPT, UR58, 0x1, UPT ;  /* 0x000000013a00788c */ /* 0x000fe4000bf05270 */
[----:B------:R-:W-:Y:S02]  /*5240*/  UIMAD.WIDE.U32 UR8, UR37, UR59, URZ ;  /* 0x0000003b250872a5 */ /* 0x000fe4000f8e00ff */
[----:B------:R-:W-:Y:S02]  /*5250*/  UIMAD.WIDE.U32 UR10, UR38, UR56, URZ ;  /* 0x00000038260a72a5 */ /* 0x000fe4000f8e00ff */
[----:B------:R-:W-:Y:S02]  /*5260*/  UISETP.NE.AND UP1, UPT, UR41, 0x1, UPT ;  /* 0x000000012900788c */ /* 0x000fe4000bf25270 */
[----:B------:R-:W-:Y:S01]  /*5270*/  UISETP.NE.AND UP2, UPT, UR40, 0x1, UPT ;  /* 0x000000012800788c */ /* 0x000fe2000bf45270 */
[----:B------:R-:W-:Y:S02]  /*5280*/  UMOV UR4, UR5 ;  /* 0x0000000500047c82 */ /* 0x000fe40008000000 */
[----:B--2---:R-:W-:Y:S03]  /*5290*/  USHF.R.U32.HI UR5, URZ, UR12, UR4 ;  /* 0x0000000cff057299 */ /* 0x004fe60008011604 */
[----:B------:R-:W-:Y:S02]  /*52a0*/  UMOV UR4, UR7 ;  /* 0x0000000700047c82 */ /* 0x000fe40008000000 */
[----:B------:R-:W-:Y:S02]  /*52b0*/  USHF.R.U32.HI UR7, URZ, UR57, UR4 ;  /* 0x00000039ff077299 */ /* 0x000fe40008011604 */
[----:B------:R-:W-:Y:S02]  /*52c0*/  USEL UR4, UR55, UR5, !UP0 ;  /* 0x0000000537047287 */ /* 0x000fe4000c000000 */
[----:B------:R-:W-:Y:S01]  /*52d0*/  USEL UR7, UR62, UR7, !UP1 ;  /* 0x000000073e077287 */ /* 0x000fe2000c800000 */
[----:B------:R-:W-:Y:S01]  /*52e0*/  UMOV UR5, UR9 ;  /* 0x0000000900057c82 */ /* 0x000fe20008000000 */
[----:B------:R-:W-:Y:S02]  /*52f0*/  UIMAD.WIDE.U32 UR8, UR4, UR42, URZ ;  /* 0x0000002a040872a5 */ /* 0x000fe4000f8e00ff */
[----:B------:R-:W-:Y:S03]  /*5300*/  USHF.R.U32.HI UR6, URZ, UR12, UR5 ;  /* 0x0000000cff067299 */ /* 0x000fe60008011605 */
[----:B------:R-:W-:Y:S01]  /*5310*/  UMOV UR5, UR11 ;  /* 0x0000000b00057c82 */ /* 0x000fe20008000000 */
[----:B------:R-:W-:Y:S02]  /*5320*/  UIMAD.WIDE.U32 UR10, UR7, UR42, URZ ;  /* 0x0000002a070a72a5 */ /* 0x000fe4000f8e00ff */
[----:B------:R-:W-:Y:S02]  /*5330*/  USHF.R.U32.HI UR12, URZ, UR57, UR5 ;  /* 0x00000039ff0c7299 */ /* 0x000fe40008011605 */
[----:B------:R-:W-:Y:S01]  /*5340*/  USEL UR6, UR37, UR6, !UP0 ;  /* 0x0000000625067287 */ /* 0x000fe2000c000000 */
[----:B------:R-:W-:Y:S02]  /*5350*/  UMOV UR5, UR9 ;  /* 0x0000000900057c82 */ /* 0x000fe40008000000 */
[----:B------:R-:W-:Y:S01]  /*5360*/  UMOV UR10, UR11 ;  /* 0x0000000b000a7c82 */ /* 0x000fe20008000000 */
[----:B------:R-:W-:Y:S02]  /*5370*/  @UP2 USHF.R.U32.HI UR4, URZ, UR43, UR5 ;  /* 0x0000002bff042299 */ /* 0x000fe40008011605 */
[----:B------:R-:W-:Y:S02]  /*5380*/  @UP2 USHF.R.U32.HI UR7, URZ, UR43, UR10 ;  /* 0x0000002bff072299 */ /* 0x000fe4000801160a */
[----:B------:R-:W-:Y:S02]  /*5390*/  UIMAD UR4, UR40, UR4, URZ ;  /* 0x00000004280472a4 */ /* 0x000fe4000f8e02ff */
[----:B------:R-:W-:Y:S02]  /*53a0*/  UIMAD.WIDE.U32 UR10, UR6, UR42, URZ ;  /* 0x0000002a060a72a5 */ /* 0x000fe4000f8e00ff */
[----:B------:R-:W-:Y:S02]  /*53b0*/  USEL UR5, UR38, UR12, !UP1 ;  /* 0x0000000c26057287 */ /* 0x000fe4000c800000 */
[----:B------:R-:W-:Y:S02]  /*53c0*/  UIMAD UR8, UR40, UR7, URZ ;  /* 0x00000007280872a4 */ /* 0x000fe4000f8e02ff */
[----:B------:R-:W-:Y:S03]  /*53d0*/  UISETP.GE.AND UP0, UPT, UR6, UR4, UPT ;  /* 0x000000040600728c */ /* 0x000fe6000bf06270 */
[----:B------:R-:W-:Y:S01]  /*53e0*/  UMOV UR4, UR11 ;  /* 0x0000000b00047c82 */ /* 0x000fe20008000000 */
[----:B------:R-:W-:Y:S02]  /*53f0*/  UISETP.GE.OR UP0, UPT, UR5, UR8, UP0 ;  /* 0x000000080500728c */ /* 0x000fe40008706670 */
[----:B------:R-:W-:Y:S02]  /*5400*/  USHF.R.U32.HI UR4, URZ, UR43, UR4 ;  /* 0x0000002bff047299 */ /* 0x000fe40008011604 */
[----:B------:R-:W-:Y:S02]  /*5410*/  UIMAD.WIDE.U32 UR8, UR5, UR42, URZ ;  /* 0x0000002a050872a5 */ /* 0x000fe4000f8e00ff */
[----:B------:R-:W-:Y:S02]  /*5420*/  USEL UR11, UR6, UR4, !UP2 ;  /* 0x00000004060b7287 */ /* 0x000fe4000d000000 */
[----:B------:R-:W-:Y:S02]  /*5430*/  UIADD3 UR8, UPT, UPT, -UR5, URZ, URZ ;  /* 0x000000ff05087290 */ /* 0x000fe4000fffe1ff */
[----:B------:R-:W-:Y:S01]  /*5440*/  UIADD3 UR10, UPT, UPT, -UR11, URZ, URZ ;  /* 0x000000ff0b0a7290 */ /* 0x000fe2000fffe1ff */
[----:B------:R-:W-:Y:S01]  /*5450*/  @!UP0 UMOV UR4, UR9 ;  /* 0x0000000900048c82 */ /* 0x000fe20008000000 */
[----:B------:R-:W-:Y:S02]  /*5460*/  UIADD3 UR9, UPT, UPT, -UR6, URZ, URZ ;  /* 0x000000ff06097290 */ /* 0x000fe4000fffe1ff */
[----:B------:R-:W-:Y:S02]  /*5470*/  @!UP0 USHF.R.U32.HI UR4, URZ, UR43, UR4 ;  /* 0x0000002bff048299 */ /* 0x000fe40008011604 */
[----:B------:R-:W-:Y:S02]  /*5480*/  UIMAD UR10, UR40, UR10, UR6 ;  /* 0x0000000a280a72a4 */ /* 0x000fe4000f8e0206 */
[----:B------:R-:W-:Y:S04]  /*5490*/  @!UP0 USEL UR4, UR5, UR4, !UP2 ;  /* 0x0000000405048287 */ /* 0x000fe8000d000000 */
[----:B------:R-:W-:Y:S02]  /*54a0*/  @!UP0 UIMAD UR10, UR7, UR10, UR4 ;  /* 0x0000000a070a82a4 */ /* 0x000fe4000f8e0204 */
[----:B------:R-:W-:Y:S02]  /*54b0*/  @!UP0 UIADD3 UR11, UPT, UPT, UR11, -UR4, URZ ;  /* 0x800000040b0b8290 */ /* 0x000fe4000fffe0ff */
[----:B------:R-:W-:Y:S02]  /*54c0*/  UIMAD UR7, UR41, UR8, UR38 ;  /* 0x00000008290772a4 */ /* 0x000fe4000f8e0226 */
[----:B------:R-:W-:Y:S02]  /*54d0*/  @!UP0 UIMAD UR6, UR11, UR40, UR5 ;  /* 0x000000280b0682a4 */ /* 0x000fe4000f8e0205 */
[----:B------:R-:W-:Y:S01]  /*54e0*/  UIMAD UR4, UR58, UR9, UR37 ;  /* 0x000000093a0472a4 */ /* 0x000fe2000f8e0225 */
[----:B------:R-:W-:Y:S02]  /*54f0*/  @!UP0 UMOV UR5, UR10 ;  /* 0x0000000a00058c82 */ /* 0x000fe40008000000 */
[----:B------:R-:W-:Y:S02]  /*5500*/  UIMAD UR38, UR5, UR41, UR7 ;  /* 0x00000029052672a4 */ /* 0x000fe4000f8e0207 */
[----:B------:R-:W-:Y:S11]  /*5510*/  UIMAD UR37, UR6, UR58, UR4 ;  /* 0x0000003a062572a4 */ /* 0x000ff6000f8e0204 */
[----:B------:R-:W-:Y:S01]  /*5520*/  @!UPT UIADD3 URZ, UPT, UPT, URZ, URZ, URZ ;  /* 0x000000fffffff290 */ /* 0x000fe2000fffe0ff */
.L_x_88:
[----:B------:R-:W-:Y:S01]  /*5530*/  UISETP.NE.AND UP0, UPT, UR39, 0x1, UPT ;  /* 0x000000012700788c */ /* 0x000fe2000bf05270 */
[----:B------:R-:W-:Y:S01]  /*5540*/  IADD3 R90, PT, PT, R90, 0x1, RZ ;  /* 0x000000015a5a7810 */ /* 0x000fe20007ffe0ff */
[----:B------:R-:W-:Y:S02]  /*5550*/  UIADD3 UR11, UPT, UPT, UR47, 0x200, URZ ;  /* 0x000002002f0b7890 */ /* 0x000fe4000fffe0ff */
[----:B------:R-:W-:Y:S02]  /*5560*/  USHF.L.U32 UR50, UR25, 0x7, URZ ;  /* 0x0000000719327899 */ /* 0x000fe400080006ff */
[----:B------:R-:W-:Y:S05]  /*5570*/  USHF.L.U32 UR49, UR30, 0x6, URZ ;  /* 0x000000061e317899 */ /* 0x000fea00080006ff */
[----:B------:R-:W2:Y:S01]  /*5580*/  @!UP0 LDCU.128 UR12, c[0x0][0xb10] ;  /* 0x00016200ff0c87ac */ /* 0x000ea20008000c00 */
[----:B------:R-:W3:Y:S01]  /*5590*/  @!UP0 LDCU UR5, c[0x0][0xb0c] ;  /* 0x00016180ff0587ac */ /* 0x000ee20008000800 */
[----:B------:R-:W4:Y:S01]  /*55a0*/  @!UP0 LDCU UR10, c[0x0][0xb20] ;  /* 0x00016400ff0a87ac */ /* 0x000f220008000800 */
[----:B--2---:R-:W-:Y:S02]  /*55b0*/  UIMAD.WIDE.U32 UR8, UR38, UR12, URZ ;  /* 0x0000000c260872a5 */ /* 0x004fe4000f8e00ff */
[----:B------:R-:W-:Y:S02]  /*55c0*/  UIMAD.WIDE.U32 UR6, UR37, UR15, URZ ;  /* 0x0000000f250672a5 */ /* 0x000fe4000f8e00ff */
[----:B------:R-:W-:Y:S03]  /*55d0*/  @!UP0 UISETP.NE.AND UP1, UPT, UR14, 0x1, UPT ;  /* 0x000000010e00888c */ /* 0x000fe6000bf25270 */
[----:B------:R-:W-:Y:S01]  /*55e0*/  @!UP0 UMOV UR4, UR9 ;  /* 0x0000000900048c82 */ /* 0x000fe20008000000 */
[----:B---3--:R-:W-:Y:S02]  /*55f0*/  @!UP0 UISETP.NE.AND UP2, UPT, UR5, 0x1, UPT ;  /* 0x000000010500888c */ /* 0x008fe4000bf45270 */
[----:B------:R-:W-:Y:S01]  /*5600*/  @!UP0 USHF.R.U32.HI UR4, URZ, UR13, UR4 ;  /* 0x0000000dff048299 */ /* 0x000fe20008011604 */
[----:B------:R-:W-:Y:S02]  /*5610*/  @!UP0 UMOV UR6, UR7 ;  /* 0x0000000700068c82 */ /* 0x000fe40008000000 */
[----:B----4-:R-:W-:Y:S02]  /*5620*/  @!UP0 USHF.R.U32.HI UR6, URZ, UR10, UR6 ;  /* 0x0000000aff068299 */ /* 0x010fe40008011606 */
[----:B------:R-:W-:Y:S02]  /*5630*/  @!UP0 USEL UR7, UR38, UR4, !UP2 ;  /* 0x0000000426078287 */ /* 0x000fe4000d000000 */
[----:B------:R-:W-:Y:S04]  /*5640*/  @!UP0 USEL UR6, UR37, UR6, !UP1 ;  /* 0x0000000625068287 */ /* 0x000fe8000c800000 */
[----:B------:R-:W-:Y:S02]  /*5650*/  @!UP0 UIADD3 UR4, UPT, UPT, -UR7, UR6, URZ ;  /* 0x0000000607048290 */ /* 0x000fe4000fffe1ff */
[----:B------:R-:W-:Y:S02]  /*5660*/  @!UP0 UIADD3 UR6, UPT, UPT, UR7, -UR6, URZ ;  /* 0x8000000607068290 */ /* 0x000fe4000fffe0ff */
[----:B------:R-:W-:Y:S02]  /*5670*/  @!UP0 UIMAD UR38, UR4, UR5, UR38 ;  /* 0x00000005042682a4 */ /* 0x000fe4000f8e0226 */
[----:B------:R-:W-:Y:S02]  /*5680*/  @!UP0 UIMAD UR37, UR6, UR14, UR37 ;  /* 0x0000000e062582a4 */ /* 0x000fe4000f8e0225 */
[----:B------:R-:W-:Y:S09]  /*5690*/  ULOP3.LUT UP0, URZ, UR11, 0x1b0, URZ, 0xc0, !UPT ;  /* 0x000001b00bff7892 */ /* 0x000ff2000f80c0ff */
[----:B------:R-:W-:Y:S05]  /*56a0*/  BRA.U !UP0, `(.L_x_89) ;  /* 0x00000001087c7547 */ /* 0x000fea000b800000 */
[----:B------:R-:W2:Y:S01]  /*56b0*/  LDCU.64 UR8, c[0x4][0x80] ;  /* 0x01001000ff0877ac */ /* 0x000ea20008000a00 */
[----:B------:R-:W-:Y:S01]  /*56c0*/  MOV R2, 0x0 ;  /* 0x0000000000027802 */ /* 0x000fe20000000f00 */
[----:B------:R-:W-:Y:S02]  /*56d0*/  HFMA2 R12, -RZ, RZ, 0, 5.9604644775390625e-08 ;  /* 0x00000001ff0c7431 */ /* 0x000fe400000001ff */
[----:B------:R-:W-:Y:S01]  /*56e0*/  IMAD.MOV.U32 R8, RZ, RZ, 0x70 ;  /* 0x00000070ff087424 */ /* 0x000fe200078e00ff */
[----:B------:R3:W4:Y:S01]  /*56f0*/  LDC.64 R14, c[0x4][R2] ;  /* 0x01000000020e7b82 */ /* 0x0007220000000a00 */
[----:B------:R-:W1:Y:S01]  /*5700*/  LDCU.64 UR6, c[0x4][0x88] ;  /* 0x01001100ff0677ac */ /* 0x000e620008000a00 */
[----:B------:R-:W-:Y:S01]  /*5710*/  IMAD.MOV.U32 R13, RZ, RZ, RZ ;  /* 0x000000ffff0d7224 */ /* 0x000fe200078e00ff */
[----:B------:R-:W1:Y:S01]  /*5720*/  LDCU.64 UR4, c[0x4][0x8] ;  /* 0x01000100ff0477ac */ /* 0x000e620008000a00 */
[----:B--2---:R-:W-:Y:S01]  /*5730*/  MOV R5, UR9 ;  /* 0x0000000900057c02 */ /* 0x004fe20008000f00 */
[----:B------:R-:W-:Y:S01]  /*5740*/  IMAD.U32 R4, RZ, RZ, UR8 ;  /* 0x00000008ff047e24 */ /* 0x000fe2000f8e00ff */
[----:B-1----:R-:W-:Y:S01]  /*5750*/  MOV R7, UR7 ;  /* 0x0000000700077c02 */ /* 0x002fe20008000f00 */
[----:B------:R-:W-:Y:S01]  /*5760*/  IMAD.U32 R6, RZ, RZ, UR6 ;  /* 0x00000006ff067e24 */ /* 0x000fe2000f8e00ff */
[----:B------:R-:W-:Y:S01]  /*5770*/  MOV R11, UR5 ;  /* 0x00000005000b7c02 */ /* 0x000fe20008000f00 */
[----:B------:R-:W-:Y:S02]  /*5780*/  IMAD.U32 R10, RZ, RZ, UR4 ;  /* 0x00000004ff0a7e24 */ /* 0x000fe4000f8e00ff */
[----:B------:R-:W-:Y:S07]  /*5790*/  LEPC R20, `(.L_x_90) ;  /* 0x000000001014794e */ /* 0x000fee0000000000 */
[----:B---345:R-:W-:Y:S05]  /*57a0*/  CALL.ABS.NOINC R14 ;  /* 0x000000000e007343 */ /* 0x038fea0003c00000 */
.L_x_90:
[----:B------:R-:W1:Y:S01]  /*57b0*/  LDCU.64 UR8, c[0x4][0x80] ;  /* 0x01001000ff0877ac */ /* 0x000e620008000a00 */
[----:B------:R-:W2:Y:S01]  /*57c0*/  LDC.64 R2, c[0x4][R2] ;  /* 0x0100000002027b82 */ /* 0x000ea20000000a00 */
[----:B------:R-:W-:Y:S02]  /*57d0*/  HFMA2 R12, -RZ, RZ, 0, 5.9604644775390625e-08 ;  /* 0x00000001ff0c7431 */ /* 0x000fe400000001ff */
[----:B------:R-:W-:Y:S02]  /*57e0*/  IMAD.MOV.U32 R8, RZ, RZ, 0x70 ;  /* 0x00000070ff087424 */ /* 0x000fe400078e00ff */
[----:B------:R-:W-:Y:S01]  /*57f0*/  IMAD.MOV.U32 R13, RZ, RZ, RZ ;  /* 0x000000ffff0d7224 */ /* 0x000fe200078e00ff */
[----:B------:R-:W3:Y:S01]  /*5800*/  LDCU.64 UR6, c[0x4][0x88] ;  /* 0x01001100ff0677ac */ /* 0x000ee20008000a00 */
[----:B------:R-:W4:Y:S01]  /*5810*/  LDCU.64 UR4, c[0x4][0x8] ;  /* 0x01000100ff0477ac */ /* 0x000f220008000a00 */
[----:B-1----:R-:W-:Y:S02]  /*5820*/  MOV R4, UR8 ;  /* 0x0000000800047c02 */ /* 0x002fe40008000f00 */
[----:B------:R-:W-:Y:S02]  /*5830*/  MOV R5, UR9 ;  /* 0x0000000900057c02 */ /* 0x000fe40008000f00 */
[----:B---3--:R-:W-:Y:S01]  /*5840*/  MOV R7, UR7 ;  /* 0x0000000700077c02 */ /* 0x008fe20008000f00 */
[----:B------:R-:W-:Y:S01]  /*5850*/  IMAD.U32 R6, RZ, RZ, UR6 ;  /* 0x00000006ff067e24 */ /* 0x000fe2000f8e00ff */
[----:B----4-:R-:W-:Y:S01]  /*5860*/  MOV R11, UR5 ;  /* 0x00000005000b7c02 */ /* 0x010fe20008000f00 */
[----:B------:R-:W-:Y:S02]  /*5870*/  IMAD.U32 R10, RZ, RZ, UR4 ;  /* 0x00000004ff0a7e24 */ /* 0x000fe4000f8e00ff */
[----:B------:R-:W-:Y:S07]  /*5880*/  LEPC R20, `(.L_x_89) ;  /* 0x000000001014794e */ /* 0x000fee0000000000 */
[----:B--2---:R-:W-:Y:S05]  /*5890*/  CALL.ABS.NOINC R2 ;  /* 0x0000000002007343 */ /* 0x004fea0003c00000 */
.L_x_89:
[----:B------:R-:W-:Y:S02]  /*58a0*/  R2UR UR6, R88 ;  /* 0x00000000580672ca */ /* 0x000fe400000e0000 */
[----:B------:R-:W-:Y:S02]  /*58b0*/  R2UR UR5, R99 ;  /* 0x00000000630572ca */ /* 0x000fe400000e0000 */
[----:B------:R-:W-:Y:S02]  /*58c0*/  R2UR UR4, R98 ;  /* 0x00000000620472ca */ /* 0x000fe400000e0000 */
[----:B------:R-:W-:Y:S02]  /*58d0*/  ISETP.NE.U32.AND P4, PT, R78, RZ, PT ;  /* 0x000000ff4e00720c */ /* 0x000fe40003f85070 */
[----:B------:R-:W-:Y:S02]  /*58e0*/  ISETP.NE.U32.AND P2, PT, RZ, UR60, PT ;  /* 0x0000003cff007c0c */ /* 0x000fe4000bf45070 */
[----:B------:R-:W-:Y:S02]  /*58f0*/  ISETP.NE.AND.EX P4, PT, R79, RZ, PT, P4 ;  /* 0x000000ff4f00720c */ /* 0x000fe40003f85340 */
[----:B------:R-:W-:Y:S01]  /*5900*/  ISETP.NE.AND.EX P2, PT, RZ, UR61, PT, P2 ;  /* 0x0000003dff007c0c */ /* 0x000fe2000bf45320 */
[----:B------:R-:W-:Y:S02]  /*5910*/  UISETP.NE.AND UP2, UPT, UR6, URZ, UPT ;  /* 0x000000ff0600728c */ /* 0x000fe4000bf45270 */
[----:B------:R-:W-:Y:S04]  /*5920*/  UISETP.NE.U32.AND UP0, UPT, UR5, URZ, UPT ;  /* 0x000000ff0500728c */ /* 0x000fe8000bf05070 */
[----:B------:R-:W-:Y:S01]  /*5930*/  UISETP.NE.AND.EX UP1, UPT, UR4, URZ, UPT, UP0 ;  /* 0x000000ff0400728c */ /* 0x000fe2000bf25300 */
[----:B------:R-:W-:Y:S01]  /*5940*/  PLOP3.LUT P1, PT, PT, PT, UP2, 0x80, 0x8 ;  /* 0x000000000008781c */ /* 0x000fe20003f2f028 */
[----:B------:R-:W-:Y:S03]  /*5950*/  UPLOP3.LUT UP0, UPT, UPT, UPT, UPT, 0x40, 0x4 ;  /* 0x000000000004789c */ /* 0x000fe60003f0e870 */
[----:B------:R-:W-:Y:S06]  /*5960*/  @UP2 UPLOP3.LUT UP0, UPT, UPT, UPT, UP1, 0x80, 0x8 ;  /* 0x000000000008289c */ /* 0x000fec0003f0f010 */
[----:B------:R-:W-:Y:S01]  /*5970*/  PLOP3.LUT P0, PT, PT, PT, UP0, 0x80, 0x8 ;  /* 0x000000000008781c */ /* 0x000fe20003f0f008 */
[----:B------:R-:W-:Y:S01]  /*5980*/  @!UPT UIADD3 URZ, UPT, UPT, URZ, URZ, URZ ;  /* 0x000000fffffff290 */ /* 0x000fe2000fffe0ff */
[----:B------:R-:W-:Y:S11]  /*5990*/  BRA.U !UP1, `(.L_x_91) ;  /* 0x0000000109407547 */ /* 0x000ff6000b800000 */
[----:B------:R-:W-:Y:S01]  /*59a0*/  UISETP.NE.U32.AND UP0, UPT, UR60, URZ, UPT ;  /* 0x000000ff3c00728c */ /* 0x000fe2000bf05070 */
[----:B------:R-:W-:Y:S01]  /*59b0*/  R2UR UR6, R99 ;  /* 0x00000000630672ca */ /* 0x000fe200000e0000 */
[----:B------:R-:W2:Y:S01]  /*59c0*/  LDCU.64 UR8, c[0x0][0x358] ;  /* 0x00006b00ff0877ac */ /* 0x000ea20008000a00 */
[----:B------:R-:W-:Y:S02]  /*59d0*/  HFMA2 R84, -RZ, RZ, 0, 5.9604644775390625e-08 ;  /* 0x00000001ff547431 */ /* 0x000fe400000001ff */
[----:B-1----:R-:W-:Y:S01]  /*59e0*/  IMAD.MOV.U32 R0, RZ, RZ, 0x1 ;  /* 0x00000001ff007424 */ /* 0x002fe200078e00ff */
[----:B------:R-:W-:Y:S06]  /*59f0*/  UISETP.NE.AND.EX UP0, UPT, UR61, URZ, UPT, UP0 ;  /* 0x000000ff3d00728c */ /* 0x000fec000bf05300 */
[----:B------:R-:W-:Y:S05]  /*5a00*/  PLOP3.LUT P3, PT, PT, PT, UP0, 0x80, 0x8 ;  /* 0x000000000008781c */ /* 0x000fea0003f6f008 */
[----:B------:R-:W1:Y:S01]  /*5a10*/  @UP0 LDCU.64 UR4, c[0x0][0x888] ;  /* 0x00011100ff0407ac */ /* 0x000e620008000a00 */
[----:B------:R-:W-:Y:S07]  /*5a20*/  @UP0 UIMAD UR6, UR36, UR6, URZ ;  /* 0x00000006240602a4 */ /* 0x000fee000f8e02ff */
[----:B------:R-:W-:Y:S01]  /*5a30*/  @!P3 PRMT R84, R0, 0x7610, R84 ;  /* 0x000076100054b816 */ /* 0x000fe20000000054 */
[----:B-1----:R-:W-:Y:S06]  /*5a40*/  @UP0 UIMAD.WIDE UR4, UR6, 0x4, UR4 ;  /* 0x00000004060408a5 */ /* 0x002fec000f8e0204 */
[----:B------:R-:W-:Y:S02]  /*5a50*/  IMAD.U32 R2, RZ, RZ, UR4 ;  /* 0x00000004ff027e24 */ /* 0x000fe4000f8e00ff */
[----:B------:R-:W-:Y:S03]  /*5a60*/  IMAD.U32 R3, RZ, RZ, UR5 ;  /* 0x00000005ff037e24 */ /* 0x000fe6000f8e00ff */
[----:B------:R-:W1:Y:S02]  /*5a70*/  @!UP0 LDCU UR4, c[0x0][0x880] ;  /* 0x00011000ff0487ac */ /* 0x000e640008000800 */
[----:B--2--5:R2:W5:Y:S02]  /*5a80*/  @P3 LDG.E R41, desc[UR8][R2.64] ;  /* 0x0000000802293981 */ /* 0x024564000c1e1900 */
[----:B-12---:R-:W-:Y:S02]  /*5a90*/  @!P3 MOV R41, UR4 ;  /* 0x000000040029bc02 */ /* 0x006fe40008000f00 */
.L_x_91:
[----:B------:R-:W-:Y:S05]  /*5aa0*/  @!P4 BRA `(.L_x_92) ;  /* 0x000000000024c947 */ /* 0x000fea0003800000 */
[----:B------:R-:W-:Y:S01]  /*5ab0*/  ISETP.NE.U32.AND P3, PT, R76, RZ, PT ;  /* 0x000000ff4c00720c */ /* 0x000fe20003f65070 */
[----:B------:R-:W2:Y:S03]  /*5ac0*/  LDCU.64 UR4, c[0x0][0x358] ;  /* 0x00006b00ff0477ac */ /* 0x000ea60008000a00 */
[----:B------:R-:W-:Y:S11]  /*5ad0*/  ISETP.NE.AND.EX P3, PT, R77, RZ, PT, P3 ;  /* 0x000000ff4d00720c */ /* 0x000ff60003f65330 */
[----:B------:R-:W-:Y:S02]  /*5ae0*/  @!UPT UIADD3 URZ, UPT, UPT, URZ, URZ, URZ ;  /* 0x000000fffffff290 */ /* 0x000fe4000fffe0ff */
[----:B------:R-:W3:Y:S01]  /*5af0*/  @P3 LDC.64 R2, c[0x0][0x8a8] ;  /* 0x00022a00ff023b82 */ /* 0x000ee20000000a00 */
[----:B-1----:R-:W-:Y:S04]  /*5b00*/  @P3 IMAD R0, R78, UR36, RZ ;  /* 0x000000244e003c24 */ /* 0x002fe8000f8e02ff */
[----:B---3--:R-:W-:Y:S05]  /*5b10*/  @P3 IMAD.WIDE R2, R0, 0x4, R2 ;  /* 0x0000000400023825 */ /* 0x008fea00078e0202 */
[----:B--2--5:R2:W5:Y:S02]  /*5b20*/  @P3 LDG.E R38, desc[UR4][R2.64] ;  /* 0x0000000402263981 */ /* 0x024564000c1e1900 */
[----:B--2---:R-:W3:Y:S02]  /*5b30*/  @!P3 LDC R38, c[0x0][0x8a0] ;  /* 0x00022800ff26bb82 */ /* 0x004ee40000000800 */
.L_x_92:
[----:B-----5:R-:W-:Y:S01]  /*5b40*/  FSETP.NEU.AND P3, PT, R41, RZ, PT ;  /* 0x000000ff2900720b */ /* 0x020fe20003f6d000 */
[----:B------:R-:W-:Y:S01]  /*5b50*/  ULOP3.LUT UR4, UR54, 0x1, URZ, 0x3c, !UPT ;  /* 0x0000000136047892 */ /* 0x000fe2000f8e3cff */
[----:B------:R-:W-:Y:S01]  /*5b60*/  SEL R5, RZ, 0xffffffff, P2 ;  /* 0xffffffffff057807 */ /* 0x000fe20001000000 */
[----:B------:R-:W-:Y:S01]  /*5b70*/  IMAD.U32 R103, RZ, RZ, UR46 ;  /* 0x0000002eff677e24 */ /* 0x000fe2000f8e00ff */
[----:B------:R-:W-:Y:S01]  /*5b80*/  @P1 LOP3.LUT P2, RZ, R84, 0xff, RZ, 0xc0, !PT ;  /* 0x000000ff54ff1812 */ /* 0x000fe2000784c0ff */
[----:B------:R-:W-:Y:S01]  /*5b90*/  IMAD.SHL.U32 R81, R92, 0x10, RZ ;  /* 0x000000105c517824 */ /* 0x000fe200078e00ff */
[----:B------:R-:W-:Y:S01]  /*5ba0*/  @P1 SEL R2, RZ, 0xffffffff, P3 ;  /* 0xffffffffff021807 */ /* 0x000fe20001800000 */
[----:B------:R-:W-:Y:S01]  /*5bb0*/  IMAD.U32 R110, RZ, RZ, UR4 ;  /* 0x00000004ff6e7e24 */ /* 0x000fe2000f8e00ff */
[----:B------:R-:W-:Y:S01]  /*5bc0*/  LEA R102, R36, UR47, 0x3 ;  /* 0x0000002f24667c11 */ /* 0x000fe2000f8e18ff */
[----:B------:R-:W-:Y:S01]  /*5bd0*/  IMAD.SHL.U32 R103, R103, 0x2000, RZ ;  /* 0x0000200067677824 */ /* 0x000fe200078e00ff */
[----:B------:R-:W-:Y:S01]  /*5be0*/  @P0 SEL R2, R5, R2, !P2 ;  /* 0x0000000205020207 */ /* 0x000fe20005000000 */
[----:B------:R-:W-:Y:S01]  /*5bf0*/  IMAD.SHL.U32 R80, R91, 0x10, RZ ;  /* 0x000000105b507824 */ /* 0x000fe200078e00ff */
[----:B------:R-:W-:Y:S01]  /*5c00*/  SHF.L.U32 R3, R94, 0x1f, RZ ;  /* 0x0000001f5e037819 */ /* 0x000fe200000006ff */
[----:B------:R-:W-:Y:S01]  /*5c10*/  IMAD.IADD R83, R96, 0x1, R103 ;  /* 0x0000000160537824 */ /* 0x000fe200078e0267 */
[----:B------:R-:W-:Y:S01]  /*5c20*/  @P1 LOP3.LUT R2, R2, 0x1, RZ, 0xc0, !PT ;  /* 0x0000000102021812 */ /* 0x000fe200078ec0ff */
[----:B------:R-:W-:Y:S01]  /*5c30*/  BSSY B1, `(.L_x_93) ;  /* 0x0000039000017945 */ /* 0x000fe20003800000 */
[----:B------:R-:W-:Y:S01]  /*5c40*/  PLOP3.LUT P2, PT, PT, PT, UP1, 0x80, 0x8 ;  /* 0x000000000008781c */ /* 0x000fe20003f4f018 */
[----:B------:R-:W-:Y:S01]  /*5c50*/  IMAD.IADD R82, R83, 0x1, R81 ;  /* 0x0000000153527824 */ /* 0x000fe200078e0251 */
[----:B------:R-:W-:Y:S01]  /*5c60*/  ISETP.NE.U32.OR P5, PT, R2, 0x1, !P1 ;  /* 0x000000010200780c */ /* 0x000fe20004fa5470 */
[----:B------:R-:W-:Y:S01]  /*5c70*/  IMAD.U32 R2, RZ, RZ, UR46 ;  /* 0x0000002eff027e24 */ /* 0x000fe2000f8e00ff */
[----:B------:R-:W-:Y:S01]  /*5c80*/  LOP3.LUT P4, R89, R84, 0xff, RZ, 0xc0, !PT ;  /* 0x000000ff54597812 */ /* 0x000fe2000788c0ff */
[----:B------:R-:W-:Y:S01]  /*5c90*/  IMAD.MOV.U32 R108, RZ, RZ, 0x1 ;  /* 0x00000001ff6c7424 */ /* 0x000fe200078e00ff */
[----:B------:R-:W-:Y:S01]  /*5ca0*/  P2R R101, PR, RZ, 0x20 ;  /* 0x00000020ff657803 */ /* 0x000fe20000000000 */
[----:B------:R-:W-:Y:S01]  /*5cb0*/  IMAD R39, R36, 0x40, R37 ;  /* 0x0000004024277824 */ /* 0x000fe200078e0225 */
[----:B-1----:R-:W-:Y:S01]  /*5cc0*/  LEA R0, R2, UR47, 0x3 ;  /* 0x0000002f02007c11 */ /* 0x002fe2000f8e18ff */
[----:B------:R-:W-:Y:S01]  /*5cd0*/  IMAD.U32 R109, RZ, RZ, UR46 ;  /* 0x0000002eff6d7e24 */ /* 0x000fe2000f8e00ff */
[----:B------:R-:W-:Y:S02]  /*5ce0*/  SEL R2, RZ, 0xffffffff, P3 ;  /* 0xffffffffff027807 */ /* 0x000fe40001800000 */
[----:B------:R-:W-:Y:S02]  /*5cf0*/  CS2R R74, SRZ ;  /* 0x00000000004a7805 */ /* 0x000fe4000001ff00 */
[----:B------:R-:W-:Y:S02]  /*5d00*/  CS2R R72, SRZ ;  /* 0x0000000000487805 */ /* 0x000fe4000001ff00 */
[----:B------:R-:W-:Y:S02]  /*5d10*/  CS2R R66, SRZ ;  /* 0x0000000000427805 */ /* 0x000fe4000001ff00 */
[----:B------:R-:W-:Y:S02]  /*5d20*/  @P2 SEL R2, R5, R2, !P4 ;  /* 0x0000000205022207 */ /* 0x000fe40006000000 */
[----:B------:R-:W-:Y:S02]  /*5d30*/  CS2R R64, SRZ ;  /* 0x0000000000407805 */ /* 0x000fe4000001ff00 */
[----:B------:R-:W-:Y:S02]  /*5d40*/  @P5 SHF.L.U32 R7, R110, 0x1f, RZ ;  /* 0x0000001f6e075819 */ /* 0x000fe400000006ff */
[----:B------:R-:W-:Y:S02]  /*5d50*/  CS2R R58, SRZ ;  /* 0x00000000003a7805 */ /* 0x000fe4000001ff00 */
[----:B------:R-:W-:Y:S02]  /*5d60*/  LOP3.LUT R2, R2, 0x1, RZ, 0xc0, !PT ;  /* 0x0000000102027812 */ /* 0x000fe400078ec0ff */
[----:B------:R-:W-:Y:S01]  /*5d70*/  CS2R R56, SRZ ;  /* 0x0000000000387805 */ /* 0x000fe2000001ff00 */
[----:B------:R-:W1:Y:S01]  /*5d80*/  @P5 SYNCS.PHASECHK.TRANS64.TRYWAIT P1, [R0+URZ+0x40], R7 ;  /* 0x00004007000055a7 */ /* 0x000e6200080211ff */
[----:B------:R-:W-:Y:S02]  /*5d90*/  CS2R R50, SRZ ;  /* 0x0000000000327805 */ /* 0x000fe4000001ff00 */
[----:B------:R-:W-:Y:S02]  /*5da0*/  ISETP.NE.U32.AND P2, PT, R2, 0x1, PT ;  /* 0x000000010200780c */ /* 0x000fe40003f45070 */
[----:B------:R-:W-:Y:S01]  /*5db0*/  CS2R R48, SRZ ;  /* 0x0000000000307805 */ /* 0x000fe2000001ff00 */
[----:B------:R-:W-:Y:S01]  /*5dc0*/  IMAD.IADD R47, R83, 0x1, R80 ;  /* 0x00000001532f7824 */ /* 0x000fe200078e0250 */
[----:B------:R-:W-:Y:S01]  /*5dd0*/  P2R R111, PR, RZ, 0x4 ;  /* 0x00000004ff6f7803 */ /* 0x000fe20000000000 */
[----:B------:R-:W-:Y:S01]  /*5de0*/  IMAD.IADD R46, R95, 0x1, R82 ;  /* 0x000000015f2e7824 */ /* 0x000fe200078e0252 */
[----:B------:R2:W4:Y:S01]  /*5df0*/  SYNCS.PHASECHK.TRANS64.TRYWAIT P0, [R102+URZ+0xa0], R3 ;  /* 0x0000a003660075a7 */ /* 0x00052200080011ff */
[----:B-1----:R-:W-:Y:S01]  /*5e00*/  @P5 SEL R108, RZ, 0x1, !P1 ;  /* 0x00000001ff6c5807 */ /* 0x002fe20004800000 */
[----:B--2---:R-:W-:Y:S06]  /*5e10*/  @!P5 BRA `(.L_x_94) ;  /* 0x000000000068d947 */ /* 0x004fec0003800000 */
[----:B------:R-:W-:Y:S01]  /*5e20*/  ISETP.NE.AND P1, PT, R108, RZ, PT ;  /* 0x000000ff6c00720c */ /* 0x000fe20003f25270 */
[----:B------:R-:W-:Y:S01]  /*5e30*/  BSSY B0, `(.L_x_95) ;  /* 0x000000d000007945 */ /* 0x000fe20003800000 */
[----:B------:R-:W-:Y:S02]  /*5e40*/  CS2R R50, SRZ ;  /* 0x0000000000327805 */ /* 0x000fe4000001ff00 */
[----:B------:R-:W-:Y:S02]  /*5e50*/  CS2R R48, SRZ ;  /* 0x0000000000307805 */ /* 0x000fe4000001ff00 */
[----:B------:R-:W-:Y:S02]  /*5e60*/  CS2R R58, SRZ ;  /* 0x00000000003a7805 */ /* 0x000fe4000001ff00 */
[----:B------:R-:W-:Y:S02]  /*5e70*/  CS2R R56, SRZ ;  /* 0x0000000000387805 */ /* 0x000fe4000001ff00 */
[----:B------:R-:W-:Y:S02]  /*5e80*/  CS2R R66, SRZ ;  /* 0x0000000000427805 */ /* 0x000fe4000001ff00 */
[----:B------:R-:W-:Y:S02]  /*5e90*/  CS2R R64, SRZ ;  /* 0x0000000000407805 */ /* 0x000fe4000001ff00 */
[----:B------:R-:W-:Y:S02]  /*5ea0*/  CS2R R74, SRZ ;  /* 0x00000000004a7805 */ /* 0x000fe4000001ff00 */
[----:B------:R-:W-:Y:S01]  /*5eb0*/  CS2R R72, SRZ ;  /* 0x0000000000487805 */ /* 0x000fe2000001ff00 */
[----:B------:R-:W-:Y:S06]  /*5ec0*/  @P1 BRA `(.L_x_96) ;  /* 0x00000000000c1947 */ /* 0x000fec0003800000 */
[----:B------:R-:W-:Y:S04]  /*5ed0*/  SHF.L.U32 R5, R110, 0x1f, RZ ;  /* 0x0000001f6e057819 */ /* 0x000fe800000006ff */
[----:B------:R-:W1:Y:S02]  /*5ee0*/  SYNCS.PHASECHK.TRANS64.TRYWAIT P1, [R0+URZ+0x40], R5 ;  /* 0x00004005000075a7 */ /* 0x000e6400080211ff */
[----:B-1----:R-:W-:Y:S05]  /*5ef0*/  @!P1 BRA `(.L_x_97) ;  /* 0x00000024006c9947 */ /* 0x002fea0003800000 */
.L_x_96:
[----:B------:R-:W-:Y:S05]  /*5f00*/  BSYNC B0 ;  /* 0x0000000000007941 */ /* 0x000fea0003800000 */
.L_x_95:
[----:B------:R-:W-:Y:S01]  /*5f10*/  ISETP.NE.AND P1, PT, R111, RZ, PT ;  /* 0x000000ff6f00720c */ /* 0x000fe20003f25270 */
[----:B------:R-:W-:Y:S04]  /*5f20*/  UIADD3 UR4, UPT, UPT, UR46, 0x1, URZ ;  /* 0x000000012e047890 */ /* 0x000fe8000fffe0ff */
[----:B------:R-:W-:Y:S04]  /*5f30*/  UISETP.NE.AND UP0, UPT, UR4, 0x3, UPT ;  /* 0x000000030400788c */ /* 0x000fe8000bf05270 */
[----:B------:R-:W-:Y:S02]  /*5f40*/  USEL UR5, URZ, 0x1, UP0 ;  /* 0x00000001ff057887 */ /* 0x000fe40008000000 */
[----:B------:R-:W-:Y:S02]  /*5f50*/  USEL UR4, UR4, URZ, UP0 ;  /* 0x000000ff04047287 */ /* 0x000fe40008000000 */
[----:B------:R2:W1:Y:S02]  /*5f60*/  @P1 LDS.128 R48, [R83] ;  /* 0x0000000053301984 */ /* 0x0004640000000c00 */
[----:B------:R-:W-:Y:S02]  /*5f70*/  LOP3.LUT R110, R110, UR5, RZ, 0x3c, !PT ;  /* 0x000000056e6e7c12 */ /* 0x000fe4000f8e3cff */
[----:B------:R2:W1:Y:S01]  /*5f80*/  @P1 LDS.128 R56, [R82+0x10] ;  /* 0x0000100052381984 */ /* 0x0004620000000c00 */
[----:B------:R-:W-:Y:S03]  /*5f90*/  IMAD.U32 R109, RZ, RZ, UR4 ;  /* 0x00000004ff6d7e24 */ /* 0x000fe6000f8e00ff */
[----:B------:R2:W1:Y:S04]  /*5fa0*/  @P1 LDS.128 R64, [R47+0x20] ;  /* 0x000020002f401984 */ /* 0x0004680000000c00 */
[----:B------:R2:W1:Y:S02]  /*5fb0*/  @P1 LDS.128 R72, [R46+0x10] ;  /* 0x000010002e481984 */ /* 0x0004640000000c00 */
.L_x_94:
[----:B------:R-:W-:Y:S05]  /*5fc0*/  BSYNC B1 ;  /* 0x0000000000017941 */ /* 0x000fea0003800000 */
.L_x_93:
[----:B-1----:R-:W-:Y:S04]  /*5fd0*/  SHF.R.U32.HI R0, RZ, 0x15, R39 ;  /* 0x00000015ff007819 */ /* 0x002fe80000011627 */
[----:B------:R-:W-:Y:S01]  /*5fe0*/  LOP3.LUT P1, RZ, R0, 0x3, R85, 0x48, !PT ;  /* 0x0000000300ff7812 */ /* 0x000fe20007824855 */
[----:B------:R-:W-:Y:S01]  /*5ff0*/  @!UPT UIADD3 URZ, UPT, UPT, URZ, URZ, URZ ;  /* 0x000000fffffff290 */ /* 0x000fe2000fffe0ff */
[----:B----4-:R-:W-:Y:S11]  /*6000*/  @P0 BRA `(.L_x_98) ;  /* 0x0000000000080947 */ /* 0x010ff60003800000 */
[----:B------:R-:W1:Y:S02]  /*6010*/  SYNCS.PHASECHK.TRANS64.TRYWAIT P0, [R102+URZ+0xa0], R3 ;  /* 0x0000a003660075a7 */ /* 0x000e6400080011ff */
[----:B-1----:R-:W-:Y:S05]  /*6020*/  @!P0 BRA `(.L_x_99) ;  /* 0x0000002400348947 */ /* 0x002fea0003800000 */
.L_x_98:
[----:B------:R-:W-:Y:S05]  /*6030*/  @!P1 BRA `(.L_x_100) ;  /* 0x0000000000409947 */ /* 0x000fea0003800000 */
[----:B------:R-:W4:Y:S01]  /*6040*/  LDCU.64 UR8, c[0x4][0x70] ;  /* 0x01000e00ff0877ac */ /* 0x000f220008000a00 */
[----:B-1----:R-:W-:Y:S01]  /*6050*/  MOV R3, 0x0 ;  /* 0x0000000000037802 */ /* 0x002fe20000000f00 */
[----:B------:R-:W-:Y:S02]  /*6060*/  HFMA2 R12, -RZ, RZ, 0, 5.9604644775390625e-08 ;  /* 0x00000001ff0c7431 */ /* 0x000fe400000001ff */
[----:B------:R-:W-:Y:S02]  /*6070*/  IMAD.MOV.U32 R8, RZ, RZ, 0x192 ;  /* 0x00000192ff087424 */ /* 0x000fe400078e00ff */
[----:B------:R-:W-:Y:S01]  /*6080*/  IMAD.MOV.U32 R13, RZ, RZ, RZ ;  /* 0x000000ffff0d7224 */ /* 0x000fe200078e00ff */
[----:B------:R-:W1:Y:S01]  /*6090*/  LDCU.64 UR6, c[0x4][0x78] ;  /* 0x01000f00ff0677ac */ /* 0x000e620008000a00 */
[----:B------:R-:W2:Y:S01]  /*60a0*/  LDC.64 R2, c[0x4][R3] ;  /* 0x0100000003027b82 */ /* 0x000ea20000000a00 */
[----:B------:R-:W5:Y:S01]  /*60b0*/  LDCU.64 UR4, c[0x4][0x10] ;  /* 0x01000200ff0477ac */ /* 0x000f620008000a00 */
[----:B----4-:R-:W-:Y:S01]  /*60c0*/  MOV R5, UR9 ;  /* 0x0000000900057c02 */ /* 0x010fe20008000f00 */
[----:B------:R-:W-:Y:S01]  /*60d0*/  IMAD.U32 R4, RZ, RZ, UR8 ;  /* 0x00000008ff047e24 */ /* 0x000fe2000f8e00ff */
[----:B-1----:R-:W-:Y:S01]  /*60e0*/  MOV R7, UR7 ;  /* 0x0000000700077c02 */ /* 0x002fe20008000f00 */
[----:B------:R-:W-:Y:S01]  /*60f0*/  IMAD.U32 R6, RZ, RZ, UR6 ;  /* 0x00000006ff067e24 */ /* 0x000fe2000f8e00ff */
[----:B-----5:R-:W-:Y:S01]  /*6100*/  MOV R11, UR5 ;  /* 0x00000005000b7c02 */ /* 0x020fe20008000f00 */
[----:B------:R-:W-:Y:S02]  /*6110*/  IMAD.U32 R10, RZ, RZ, UR4 ;  /* 0x00000004ff0a7e24 */ /* 0x000fe4000f8e00ff */
[----:B------:R-:W-:Y:S07]  /*6120*/  LEPC R20, `(.L_x_100) ;  /* 0x000000001014794e */ /* 0x000fee0000000000 */
[----:B--23--:R-:W-:Y:S05]  /*6130*/  CALL.ABS.NOINC R2 ;  /* 0x0000000002007343 */ /* 0x00cfea0003c00000 */
.L_x_100:
[----:B------:R-:W-:Y:S05]  /*6140*/  WARPSYNC.ALL ;  /* 0x0000000000007948 */ /* 0x000fea0003800000 */
[----:B------:R-:W-:Y:S01]  /*6150*/  R2UR UR4, R39 ;  /* 0x00000000270472ca */ /* 0x000fe200000e0000 */
[--C-:B------:R-:W-:Y:S01]  /*6160*/  HADD2.F32 R40, -RZ, R48.reuse.H0_H0 ;  /* 0x20000030ff287230 */ /* 0x100fe20000004100 */
[----:B------:R-:W-:Y:S01]  /*6170*/  ISETP.NE.AND P0, PT, R97, RZ, PT ;  /* 0x000000ff6100720c */ /* 0x000fe20003f05270 */
[----:B------:R-:W-:Y:S01]  /*6180*/  HADD2.F32 R43, -RZ, R48.H1_H1 ;  /* 0x30000030ff2b7230 */ /* 0x000fe20000004100 */
[----:B------:R-:W-:Y:S01]  /*6190*/  BSSY.RECONVERGENT B0, `(.L_x_101) ;  /* 0x0000085000007945 */ /* 0x000fe20003800200 */
[----:B------:R-:W-:Y:S02]  /*61a0*/  HADD2.F32 R42, -RZ, R49.H0_H0 ;  /* 0x20000031ff2a7230 */ /* 0x000fe40000004100 */
[----:B------:R-:W-:Y:S02]  /*61b0*/  HADD2.F32 R45, -RZ, R51.H0_H0 ;  /* 0x20000033ff2d7230 */ /* 0x000fe40000004100 */
[----:B------:R-:W-:Y:S04]  /*61c0*/  HADD2.F32 R44, -RZ, R75.H1_H1 ;  /* 0x3000004bff2c7230 */ /* 0x000fe80000004100 */
[----:B------:R-:W3:Y:S02]  /*61d0*/  LDTM.x32 R4, tmem[UR4] ;  /* 0x00000004000479ee */ /* 0x000ee400082c0000 */
[C---:B---3--:R-:W-:Y:S01]  /*61e0*/  FMUL R0, R38.reuse, R4 ;  /* 0x0000000426007220 */ /* 0x048fe20000400000 */
[C---:B------:R-:W-:Y:S01]  /*61f0*/  FMUL R2, R38.reuse, R5 ;  /* 0x0000000526027220 */ /* 0x040fe20000400000 */
[C---:B-1----:R-:W-:Y:S01]  /*6200*/  FMUL R3, R38.reuse, R6 ;  /* 0x0000000626037220 */ /* 0x042fe20000400000 */
[C---:B------:R-:W-:Y:S01]  /*6210*/  FMUL R7, R38.reuse, R7 ;  /* 0x0000000726077220 */ /* 0x040fe20000400000 */
[C---:B------:R-:W-:Y:S01]  /*6220*/  FFMA R0, R41.reuse, R40, R0 ;  /* 0x0000002829007223 */ /* 0x040fe20000000000 */
[----:B------:R-:W-:Y:S02]  /*6230*/  HADD2.F32 R40, -RZ, R49.H1_H1 ;  /* 0x30000031ff287230 */ /* 0x000fe40000004100 */
[C---:B------:R-:W-:Y:S01]  /*6240*/  FFMA R2, R41.reuse, R43, R2 ;  /* 0x0000002b29027223 */ /* 0x040fe20000000002 */
[C---:B------:R-:W-:Y:S01]  /*6250*/  FFMA R3, R41.reuse, R42, R3 ;  /* 0x0000002a29037223 */ /* 0x040fe20000000003 */
[--C-:B------:R-:W-:Y:S02]  /*6260*/  HADD2.F32 R43, -RZ, R50.reuse.H0_H0 ;  /* 0x20000032ff2b7230 */ /* 0x100fe40000004100 */
[----:B------:R-:W-:Y:S01]  /*6270*/  FMUL R4, R38, R8 ;  /* 0x0000000826047220 */ /* 0x000fe20000400000 */
[----:B------:R-:W-:Y:S01]  /*6280*/  HADD2.F32 R42, -RZ, R50.H1_H1 ;  /* 0x30000032ff2a7230 */ /* 0x000fe20000004100 */
[----:B------:R-:W-:Y:S01]  /*6290*/  F2FP.F16.F32.PACK_AB R52, R2, R0 ;  /* 0x000000000234723e */ /* 0x000fe200000000ff */
[C---:B------:R-:W-:Y:S01]  /*62a0*/  FFMA R7, R41.reuse, R40, R7 ;  /* 0x0000002829077223 */ /* 0x040fe20000000007 */
[----:B------:R-:W-:Y:S01]  /*62b0*/  FFMA R4, R41, R43, R4 ;  /* 0x0000002b29047223 */ /* 0x000fe20000000004 */
[C---:B------:R-:W-:Y:S01]  /*62c0*/  FMUL R5, R38.reuse, R9 ;  /* 0x0000000926057220 */ /* 0x040fe20000400000 */
[C---:B------:R-:W-:Y:S01]  /*62d0*/  FMUL R6, R38.reuse, R10 ;  /* 0x0000000a26067220 */ /* 0x040fe20000400000 */
[----:B------:R-:W-:Y:S01]  /*62e0*/  HADD2.F32 R40, -RZ, R51.H1_H1 ;  /* 0x30000033ff287230 */ /* 0x000fe20000004100 */
[----:B------:R-:W-:Y:S01]  /*62f0*/  F2FP.F16.F32.PACK_AB R53, R7, R3 ;  /* 0x000000030735723e */ /* 0x000fe200000000ff */
[C---:B------:R-:W-:Y:S01]  /*6300*/  FFMA R5, R41.reuse, R42, R5 ;  /* 0x0000002a29057223 */ /* 0x040fe20000000005 */
[----:B------:R-:W-:Y:S01]  /*6310*/  FFMA R6, R41, R45, R6 ;  /* 0x0000002d29067223 */ /* 0x000fe20000000006 */
[C---:B------:R-:W-:Y:S01]  /*6320*/  FMUL R11, R38.reuse, R11 ;  /* 0x0000000b260b7220 */ /* 0x040fe20000400000 */
[--C-:B------:R-:W-:Y:S02]  /*6330*/  HADD2.F32 R43, -RZ, R56.reuse.H0_H0 ;  /* 0x20000038ff2b7230 */ /* 0x100fe40000004100 */
[C---:B------:R-:W-:Y:S01]  /*6340*/  FMUL R8, R38.reuse, R12 ;  /* 0x0000000c26087220 */ /* 0x040fe20000400000 */
[----:B------:R-:W-:Y:S01]  /*6350*/  F2FP.F16.F32.PACK_AB R54, R5, R4 ;  /* 0x000000040536723e */ /* 0x000fe200000000ff */
[C---:B------:R-:W-:Y:S01]  /*6360*/  FFMA R11, R41.reuse, R40, R11 ;  /* 0x00000028290b7223 */ /* 0x040fe2000000000b */
[----:B------:R-:W-:Y:S02]  /*6370*/  HADD2.F32 R40, -RZ, R56.H1_H1 ;  /* 0x30000038ff287230 */ /* 0x000fe40000004100 */
[----:B------:R-:W-:Y:S01]  /*6380*/  FFMA R8, R41, R43, R8 ;  /* 0x0000002b29087223 */ /* 0x000fe20000000008 */
[C---:B------:R-:W-:Y:S01]  /*6390*/  FMUL R9, R38.reuse, R13 ;  /* 0x0000000d26097220 */ /* 0x040fe20000400000 */
[--C-:B------:R-:W-:Y:S01]  /*63a0*/  HADD2.F32 R45, -RZ, R57.reuse.H0_H0 ;  /* 0x20000039ff2d7230 */ /* 0x100fe20000004100 */
[----:B------:R-:W-:Y:S01]  /*63b0*/  F2FP.F16.F32.PACK_AB R55, R11, R6 ;  /* 0x000000060b37723e */ /* 0x000fe200000000ff */
[C---:B------:R-:W-:Y:S01]  /*63c0*/  FMUL R10, R38.reuse, R14 ;  /* 0x0000000e260a7220 */ /* 0x040fe20000400000 */
[----:B------:R-:W-:Y:S02]  /*63d0*/  HADD2.F32 R42, -RZ, R57.H1_H1 ;  /* 0x30000039ff2a7230 */ /* 0x000fe40000004100 */
[C---:B------:R-:W-:Y:S01]  /*63e0*/  FFMA R9, R41.reuse, R40, R9 ;  /* 0x0000002829097223 */ /* 0x040fe20000000009 */
[C---:B------:R-:W-:Y:S01]  /*63f0*/  FMUL R15, R38.reuse, R15 ;  /* 0x0000000f260f7220 */ /* 0x040fe20000400000 */
[----:B------:R1:W-:Y:S01]  /*6400*/  STS.128 [R83], R52 ;  /* 0x0000003453007388 */ /* 0x0003e20000000c00 */
[----:B------:R-:W-:Y:S01]  /*6410*/  FFMA R10, R41, R45, R10 ;  /* 0x0000002d290a7223 */ /* 0x000fe2000000000a */
[--C-:B------:R-:W-:Y:S01]  /*6420*/  HADD2.F32 R40, -RZ, R58.reuse.H0_H0 ;  /* 0x2000003aff287230 */ /* 0x100fe20000004100 */
[----:B------:R-:W-:Y:S01]  /*6430*/  F2FP.F16.F32.PACK_AB R60, R9, R8 ;  /* 0x00000008093c723e */ /* 0x000fe200000000ff */
[----:B------:R-:W-:Y:S01]  /*6440*/  FFMA R15, R41, R42, R15 ;  /* 0x0000002a290f7223 */ /* 0x000fe2000000000f */
[C---:B------:R-:W-:Y:S01]  /*6450*/  FMUL R12, R38.reuse, R16 ;  /* 0x00000010260c7220 */ /* 0x040fe20000400000 */
[----:B------:R-:W-:Y:S02]  /*6460*/  HADD2.F32 R42, -RZ, R58.H1_H1 ;  /* 0x3000003aff2a7230 */ /* 0x000fe40000004100 */
[C---:B------:R-:W-:Y:S01]  /*6470*/  FMUL R13, R38.reuse, R17 ;  /* 0x00000011260d7220 */ /* 0x040fe20000400000 */
[--C-:B------:R-:W-:Y:S01]  /*6480*/  HADD2.F32 R43, -RZ, R59.reuse.H0_H0 ;  /* 0x2000003bff2b7230 */ /* 0x100fe20000004100 */
[----:B------:R-:W-:Y:S01]  /*6490*/  F2FP.F16.F32.PACK_AB R61, R15, R10 ;  /* 0x0000000a0f3d723e */ /* 0x000fe200000000ff */
[C---:B------:R-:W-:Y:S01]  /*64a0*/  FFMA R12, R41.reuse, R40, R12 ;  /* 0x00000028290c7223 */ /* 0x040fe2000000000c */
[C---:B------:R-:W-:Y:S01]  /*64b0*/  FFMA R13, R41.reuse, R42, R13 ;  /* 0x0000002a290d7223 */ /* 0x040fe2000000000d */
[C---:B------:R-:W-:Y:S01]  /*64c0*/  FMUL R14, R38.reuse, R18 ;  /* 0x00000012260e7220 */ /* 0x040fe20000400000 */
[----:B------:R-:W-:Y:S02]  /*64d0*/  HADD2.F32 R40, -RZ, R59.H1_H1 ;  /* 0x3000003bff287230 */ /* 0x000fe40000004100 */
[C---:B------:R-:W-:Y:S01]  /*64e0*/  FMUL R19, R38.reuse, R19 ;  /* 0x0000001326137220 */ /* 0x040fe20000400000 */
[C---:B------:R-:W-:Y:S01]  /*64f0*/  FMUL R16, R38.reuse, R20 ;  /* 0x0000001426107220 */ /* 0x040fe20000400000 */
[C---:B------:R-:W-:Y:S01]  /*6500*/  FFMA R14, R41.reuse, R43, R14 ;  /* 0x0000002b290e7223 */ /* 0x040fe2000000000e */
[--C-:B------:R-:W-:Y:S02]  /*6510*/  HADD2.F32 R43, -RZ, R64.reuse.H0_H0 ;  /* 0x20000040ff2b7230 */ /* 0x100fe40000004100 */
[C---:B------:R-:W-:Y:S01]  /*6520*/  FFMA R19, R41.reuse, R40, R19 ;  /* 0x0000002829137223 */ /* 0x040fe20000000013 */
[----:B------:R-:W-:Y:S02]  /*6530*/  HADD2.F32 R42, -RZ, R64.H1_H1 ;  /* 0x30000040ff2a7230 */ /* 0x000fe40000004100 */
[C---:B------:R-:W-:Y:S01]  /*6540*/  FMUL R17, R38.reuse, R21 ;  /* 0x0000001526117220 */ /* 0x040fe20000400000 */
[--C-:B------:R-:W-:Y:S02]  /*6550*/  HADD2.F32 R45, -RZ, R65.reuse.H0_H0 ;  /* 0x20000041ff2d7230 */ /* 0x100fe40000004100 */
[C---:B------:R-:W-:Y:S01]  /*6560*/  FMUL R18, R38.reuse, R22 ;  /* 0x0000001626127220 */ /* 0x040fe20000400000 */
[----:B------:R-:W-:Y:S02]  /*6570*/  HADD2.F32 R40, -RZ, R65.H1_H1 ;  /* 0x30000041ff287230 */ /* 0x000fe40000004100 */
[C---:B------:R-:W-:Y:S01]  /*6580*/  FMUL R23, R38.reuse, R23 ;  /* 0x0000001726177220 */ /* 0x040fe20000400000 */
[C---:B------:R-:W-:Y:S01]  /*6590*/  FFMA R16, R41.reuse, R43, R16 ;  /* 0x0000002b29107223 */ /* 0x040fe20000000010 */
[C---:B------:R-:W-:Y:S01]  /*65a0*/  FFMA R17, R41.reuse, R42, R17 ;  /* 0x0000002a29117223 */ /* 0x040fe20000000011 */
[C---:B------:R-:W-:Y:S01]  /*65b0*/  FFMA R18, R41.reuse, R45, R18 ;  /* 0x0000002d29127223 */ /* 0x040fe20000000012 */
[C---:B------:R-:W-:Y:S01]  /*65c0*/  FFMA R23, R41.reuse, R40, R23 ;  /* 0x0000002829177223 */ /* 0x040fe20000000017 */
[--C-:B------:R-:W-:Y:S02]  /*65d0*/  HADD2.F32 R43, -RZ, R66.reuse.H0_H0 ;  /* 0x20000042ff2b7230 */ /* 0x100fe40000004100 */
[C---:B------:R-:W-:Y:S01]  /*65e0*/  FMUL R20, R38.reuse, R24 ;  /* 0x0000001826147220 */ /* 0x040fe20000400000 */
        /* <DEDUP_REMOVED lines=9> */
[----:B------:R-:W-:Y:S01]  /*6680*/  FFMA R27, R41, R42, R27 ;  /* 0x0000002a291b7223 */ /* 0x000fe2000000001b */
[--C-:B------:R-:W-:Y:S02]  /*6690*/  HADD2.F32 R40, -RZ, R72.reuse.H0_H0 ;  /* 0x20000048ff287230 */ /* 0x100fe40000004100 */
[C---:B------:R-:W-:Y:S01]  /*66a0*/  FMUL R24, R38.reuse, R28 ;  /* 0x0000001c26187220 */ /* 0x040fe20000400000 */
[----:B------:R-:W-:Y:S02]  /*66b0*/  HADD2.F32 R42, -RZ, R72.H1_H1 ;  /* 0x30000048ff2a7230 */ /* 0x000fe40000004100 */
[C---:B------:R-:W-:Y:S01]  /*66c0*/  FMUL R25, R38.reuse, R29 ;  /* 0x0000001d26197220 */ /* 0x040fe20000400000 */
[--C-:B------:R-:W-:Y:S02]  /*66d0*/  HADD2.F32 R43, -RZ, R73.reuse.H0_H0 ;  /* 0x20000049ff2b7230 */ /* 0x100fe40000004100 */
[C---:B------:R-:W-:Y:S01]  /*66e0*/  FMUL R26, R38.reuse, R30 ;  /* 0x0000001e261a7220 */ /* 0x040fe20000400000 */
[----:B------:R-:W-:Y:S01]  /*66f0*/  F2FP.F16.F32.PACK_AB R62, R13, R12 ;  /* 0x0000000c0d3e723e */ /* 0x000fe200000000ff */
[----:B------:R-:W-:Y:S01]  /*6700*/  FFMA R24, R41, R40, R24 ;  /* 0x0000002829187223 */ /* 0x000fe20000000018 */
[----:B------:R-:W-:Y:S01]  /*6710*/  F2FP.F16.F32.PACK_AB R63, R19, R14 ;  /* 0x0000000e133f723e */ /* 0x000fe200000000ff */
[C---:B------:R-:W-:Y:S01]  /*6720*/  FFMA R25, R41.reuse, R42, R25 ;  /* 0x0000002a29197223 */ /* 0x040fe20000000019 */
[C---:B------:R-:W-:Y:S01]  /*6730*/  FFMA R26, R41.reuse, R43, R26 ;  /* 0x0000002b291a7223 */ /* 0x040fe2000000001a */
[----:B------:R-:W-:Y:S02]  /*6740*/  HADD2.F32 R40, -RZ, R73.H1_H1 ;  /* 0x30000049ff287230 */ /* 0x000fe40000004100 */
[C---:B------:R-:W-:Y:S01]  /*6750*/  FMUL R31, R38.reuse, R31 ;  /* 0x0000001f261f7220 */ /* 0x040fe20000400000 */
[----:B------:R1:W-:Y:S01]  /*6760*/  STS.128 [R82+0x10], R60 ;  /* 0x0000103c52007388 */ /* 0x0003e20000000c00 */
[--C-:B------:R-:W-:Y:S02]  /*6770*/  HADD2.F32 R43, -RZ, R74.reuse.H0_H0 ;  /* 0x2000004aff2b7230 */ /* 0x100fe40000004100 */
[C---:B------:R-:W-:Y:S01]  /*6780*/  FMUL R28, R38.reuse, R32 ;  /* 0x00000020261c7220 */ /* 0x040fe20000400000 */
[----:B------:R-:W-:Y:S02]  /*6790*/  HADD2.F32 R42, -RZ, R74.H1_H1 ;  /* 0x3000004aff2a7230 */ /* 0x000fe40000004100 */
[C---:B------:R-:W-:Y:S01]  /*67a0*/  FMUL R29, R38.reuse, R33 ;  /* 0x00000021261d7220 */ /* 0x040fe20000400000 */
[----:B------:R-:W-:Y:S02]  /*67b0*/  HADD2.F32 R45, -RZ, R75.H0_H0 ;  /* 0x2000004bff2d7230 */ /* 0x000fe40000004100 */
[C---:B------:R-:W-:Y:S01]  /*67c0*/  FMUL R30, R38.reuse, R34 ;  /* 0x00000022261e7220 */ /* 0x040fe20000400000 */
[----:B------:R-:W-:Y:S01]  /*67d0*/  FFMA R31, R41, R40, R31 ;  /* 0x00000028291f7223 */ /* 0x000fe2000000001f */
[----:B------:R-:W-:Y:S01]  /*67e0*/  FMUL R35, R38, R35 ;  /* 0x0000002326237220 */ /* 0x000fe20000400000 */
[----:B------:R-:W-:Y:S01]  /*67f0*/  F2FP.F16.F32.PACK_AB R68, R17, R16 ;  /* 0x000000101144723e */ /* 0x000fe200000000ff */
[----:B------:R-:W-:Y:S01]  /*6800*/  FFMA R28, R41, R43, R28 ;  /* 0x0000002b291c7223 */ /* 0x000fe2000000001c */
[----:B------:R-:W-:Y:S01]  /*6810*/  F2FP.F16.F32.PACK_AB R69, R23, R18 ;  /* 0x000000121745723e */ /* 0x000fe200000000ff */
[----:B------:R-:W-:Y:S01]  /*6820*/  FFMA R29, R41, R42, R29 ;  /* 0x0000002a291d7223 */ /* 0x000fe2000000001d */
[----:B------:R-:W-:Y:S01]  /*6830*/  F2FP.F16.F32.PACK_AB R70, R21, R20 ;  /* 0x000000141546723e */ /* 0x000fe200000000ff */
[----:B------:R-:W-:Y:S01]  /*6840*/  FFMA R30, R41, R45, R30 ;  /* 0x0000002d291e7223 */ /* 0x000fe2000000001e */
[----:B------:R-:W-:Y:S01]  /*6850*/  F2FP.F16.F32.PACK_AB R71, R27, R22 ;  /* 0x000000161b47723e */ /* 0x000fe200000000ff */
[----:B------:R-:W-:Y:S01]  /*6860*/  FFMA R35, R41, R44, R35 ;  /* 0x0000002c29237223 */ /* 0x000fe20000000023 */
[----:B------:R-:W-:Y:S02]  /*6870*/  F2FP.F16.F32.PACK_AB R104, R25, R24 ;  /* 0x000000181968723e */ /* 0x000fe400000000ff */
[----:B------:R-:W-:Y:S01]  /*6880*/  F2FP.F16.F32.PACK_AB R105, R31, R26 ;  /* 0x0000001a1f69723e */ /* 0x000fe200000000ff */
[----:B------:R1:W-:Y:S01]  /*6890*/  STS.128 [R47+0x20], R68 ;  /* 0x000020442f007388 */ /* 0x0003e20000000c00 */
[----:B------:R-:W-:Y:S02]  /*68a0*/  F2FP.F16.F32.PACK_AB R106, R29, R28 ;  /* 0x0000001c1d6a723e */ /* 0x000fe400000000ff */
[----:B------:R-:W-:Y:S05]  /*68b0*/  F2FP.F16.F32.PACK_AB R107, R35, R30 ;  /* 0x0000001e236b723e */ /* 0x000fea00000000ff */
[----:B------:R1:W-:Y:S01]  /*68c0*/  STS.128 [R46+0x10], R104 ;  /* 0x000010682e007388 */ /* 0x0003e20000000c00 */
[----:B------:R-:W-:Y:S01]  /*68d0*/  @!PT LDS RZ, [RZ] ;  /* 0x00000000fffff984 */ /* 0x000fe20000000800 */
[----:B------:R-:W-:Y:S01]  /*68e0*/  @!PT LDS RZ, [RZ] ;  /* 0x00000000fffff984 */ /* 0x000fe20000000800 */
[----:B------:R-:W-:Y:S01]  /*68f0*/  @!PT LDS RZ, [RZ] ;  /* 0x00000000fffff984 */ /* 0x000fe20000000800 */
[----:B------:R-:W-:Y:S01]  /*6900*/  @!PT LDS RZ, [RZ] ;  /* 0x00000000fffff984 */ /* 0x000fe20000000800 */
[----:B------:R3:W-:Y:S07]  /*6910*/  MEMBAR.ALL.CTA ;  /* 0x0000000000007992 */ /* 0x0007ee0000008000 */
[----:B---3--:R-:W3:Y:S02]  /*6920*/  FENCE.VIEW.ASYNC.S ;  /* 0x00000000000073c6 */ /* 0x008ee40000000000 */
[----:B---3--:R-:W-:Y:S06]  /*6930*/  BAR.SYNC.DEFER_BLOCKING 0x1, 0x80 ;  /* 0x0042000000007b1d */ /* 0x008fec0000010000 */
[----:B------:R-:W-:Y:S05]  /*6940*/  @P0 BRA `(.L_x_102) ;  /* 0x0000000000240947 */ /* 0x000fea0003800000 */
[----:B------:R-:W3:Y:S01]  /*6950*/  LDCU.64 UR6, c[0x0][0x348] ;  /* 0x00006900ff0677ac */ /* 0x000ee20008000a00 */
[----:B------:R-:W-:Y:S01]  /*6960*/  R2UR UR5, R103 ;  /* 0x00000000670572ca */ /* 0x000fe200000e0000 */
[----:B------:R-:W-:Y:S11]  /*6970*/  UMOV UR51, UR36 ;  /* 0x0000002400337c82 */ /* 0x000ff60008000000 */
[----:B------:R-:W-:Y:S01]  /*6980*/  @!UPT UIADD3 URZ, UPT, UPT, URZ, URZ, URZ ;  /* 0x000000fffffff290 */ /* 0x000fe2000fffe0ff */
[----:B------:R-:W-:Y:S02]  /*6990*/  UIADD3 UR48, UPT, UPT, UR47, 0x200, UR5 ;  /* 0x000002002f307890 */ /* 0x000fe4000fffe005 */
[----:B---3--:R-:W-:Y:S04]  /*69a0*/  UIADD3 UR4, UP0, UPT, UR6, 0x680, URZ ;  /* 0x0000068006047890 */ /* 0x008fe8000ff1e0ff */
[----:B------:R-:W-:Y:S09]  /*69b0*/  UIADD3.X UR5, UPT, UPT, URZ, UR7, URZ, UP0, !UPT ;  /* 0x00000007ff057290 */ /* 0x000ff200087fe4ff */
[----:B------:R3:W-:Y:S02]  /*69c0*/  UTMASTG.3D [UR48], [UR4] ;  /* 0x00000030040073b5 */ /* 0x0007e40008010000 */
[----:B---3--:R0:W-:Y:S02]  /*69d0*/  UTMACMDFLUSH ;  /* 0x00000000000079b7 */ /* 0x0081e40000000000 */
.L_x_102:
[----:B------:R-:W-:Y:S05]  /*69e0*/  BSYNC.RECONVERGENT B0 ;  /* 0x0000000000007941 */ /* 0x000fea0003800200 */
.L_x_101:
[----:B------:R-:W-:Y:S01]  /*69f0*/  UIADD3 UR44, UPT, UPT, UR46, 0x1, URZ ;  /* 0x000000012e2c7890 */ /* 0x000fe2000fffe0ff */
[----:B------:R-:W-:Y:S03]  /*6a00*/  BSSY.RECONVERGENT B0, `(.L_x_103) ;  /* 0x0000005000007945 */ /* 0x000fe60003800200 */
[----:B------:R-:W-:Y:S04]  /*6a10*/  UISETP.NE.AND UP0, UPT, UR44, 0x3, UPT ;  /* 0x000000032c00788c */ /* 0x000fe8000bf05270 */
[----:B------:R-:W-:Y:S01]  /*6a20*/  USEL UR45, UR44, URZ, UP0 ;  /* 0x000000ff2c2d7287 */ /* 0x000fe20008000000 */
[----:B------:R-:W-:Y:S11]  /*6a30*/  @P0 BRA `(.L_x_104) ;  /* 0x0000000000040947 */ /* 0x000ff60003800000 */
[----:B------:R-:W-:Y:S04]  /*6a40*/  DEPBAR.LE SB0, 0x1 ;  /* 0x000080400000791a */ /* 0x000fe80000000000 */
.L_x_104:
[----:B------:R-:W-:Y:S05]  /*6a50*/  BSYNC.RECONVERGENT B0 ;  /* 0x0000000000007941 */ /* 0x000fea0003800200 */
.L_x_103:
[----:B------:R-:W-:Y:S01]  /*6a60*/  BAR.SYNC.DEFER_BLOCKING 0x1, 0x80 ;  /* 0x0042000000007b1d */ /* 0x000fe20000010000 */
[----:B------:R-:W-:Y:S01]  /*6a70*/  ISETP.NE.AND P1, PT, R101, RZ, PT ;  /* 0x000000ff6500720c */ /* 0x000fe20003f25270 */
[----:B------:R-:W-:Y:S01]  /*6a80*/  UISETP.NE.AND UP0, UPT, UR53, URZ, UPT ;  /* 0x000000ff3500728c */ /* 0x000fe2000bf05270 */
[----:B------:R-:W-:Y:S11]  /*6a90*/  LEA R3, R109, UR47, 0x3 ;  /* 0x0000002f6d037c11 */ /* 0x000ff6000f8e18ff */
[----:B------:R-:W-:Y:S01]  /*6aa0*/  @P1 SHF.L.U32 R4, R110, 0x1f, RZ ;  /* 0x0000001f6e041819 */ /* 0x000fe200000006ff */
[----:B------:R-:W-:Y:S06]  /*6ab0*/  BRA.U !UP0, `(.L_x_105) ;  /* 0x0000000108247547 */ /* 0x000fec000b800000 */
[----:B------:R-:W3:Y:S01]  /*6ac0*/  S2R R0, SR_CgaCtaId ;  /* 0x0000000000007919 */ /* 0x000ee20000008800 */
[----:B------:R-:W-:Y:S01]  /*6ad0*/  IMAD.U32 R2, RZ, RZ, UR52 ;  /* 0x00000034ff027e24 */ /* 0x000fe2000f8e00ff */
[----:B------:R-:W-:Y:S04]  /*6ae0*/  UIADD3 UR4, UPT, UPT, UR52, 0x1, URZ ;  /* 0x0000000134047890 */ /* 0x000fe8000fffe0ff */
[----:B------:R-:W-:Y:S01]  /*6af0*/  @P1 LEA R2, R2, UR47, 0x3 ;  /* 0x0000002f02021c11 */ /* 0x000fe2000f8e18ff */
[----:B------:R-:W-:Y:S04]  /*6b00*/  UISETP.NE.AND UP0, UPT, UR4, 0x3, UPT ;  /* 0x000000030400788c */ /* 0x000fe8000bf05270 */
[----:B------:R-:W-:Y:S01]  /*6b10*/  @P1 VIADD R5, R2, 0x58 ;  /* 0x0000005802051836 */ /* 0x000fe20000000000 */
[----:B------:R-:W-:Y:S04]  /*6b20*/  USEL UR52, UR4, URZ, UP0 ;  /* 0x000000ff04347287 */ /* 0x000fe80008000000 */
[----:B---3--:R-:W-:Y:S04]  /*6b30*/  @P1 PRMT R0, R0, 0x654, R5 ;  /* 0x0000065400001816 */ /* 0x008fe80000000005 */
[----:B------:R3:W-:Y:S04]  /*6b40*/  @P1 SYNCS.ARRIVE.TRANS64.RED.A1T0 RZ, [R0+URZ], RZ ;  /* 0x000000ff00ff19a7 */ /* 0x0007e800081004ff */
.L_x_105:
[----:B------:R-:W4:Y:S01]  /*6b50*/  @P1 SYNCS.PHASECHK.TRANS64.TRYWAIT P0, [R3+URZ+0x40], R4 ;  /* 0x00004004030015a7 */ /* 0x000f2200080011ff */
[----:B------:R-:W-:Y:S01]  /*6b60*/  BSSY B1, `(.L_x_106) ;  /* 0x0000015000017945 */ /* 0x000fe20003800000 */
[----:B----4-:R-:W-:Y:S03]  /*6b70*/  @P1 SEL R108, RZ, 0x1, !P0 ;  /* 0x00000001ff6c1807 */ /* 0x010fe60004000000 */
[----:B------:R-:W-:Y:S05]  /*6b80*/  @!P1 BRA `(.L_x_107) ;  /* 0x0000000000489947 */ /* 0x000fea0003800000 */
[----:B------:R-:W-:Y:S01]  /*6b90*/  ISETP.NE.AND P1, PT, R111, RZ, PT ;  /* 0x000000ff6f00720c */ /* 0x000fe20003f25270 */
[----:B------:R-:W-:Y:S01]  /*6ba0*/  BSSY B0, `(.L_x_108) ;  /* 0x000000a000007945 */ /* 0x000fe20003800000 */
[----:B------:R-:W-:Y:S11]  /*6bb0*/  ISETP.NE.AND P0, PT, R108, RZ, PT ;  /* 0x000000ff6c00720c */ /* 0x000ff60003f05270 */
[----:B------:R-:W-:Y:S04]  /*6bc0*/  @P1 IMAD R109, R109, 0x2000, R96 ;  /* 0x000020006d6d1824 */ /* 0x000fe800078e0260 */
[----:B------:R-:W-:Y:S01]  /*6bd0*/  @P1 IMAD.IADD R4, R81, 0x1, R109 ;  /* 0x0000000151041824 */ /* 0x000fe200078e026d */
[----:B------:R-:W-:Y:S03]  /*6be0*/  @P1 IADD3 R2, PT, PT, R80, R109, RZ ;  /* 0x0000006d50021210 */ /* 0x000fe60007ffe0ff */
[----:B---3--:R-:W-:Y:S01]  /*6bf0*/  @P1 IMAD.IADD R0, R95, 0x1, R4 ;  /* 0x000000015f001824 */ /* 0x008fe200078e0204 */
[----:B------:R-:W-:Y:S06]  /*6c00*/  @P0 BRA `(.L_x_109) ;  /* 0x00000000000c0947 */ /* 0x000fec0003800000 */
[----:B------:R-:W-:Y:S04]  /*6c10*/  SHF.L.U32 R110, R110, 0x1f, RZ ;  /* 0x0000001f6e6e7819 */ /* 0x000fe800000006ff */
[----:B------:R-:W3:Y:S02]  /*6c20*/  SYNCS.PHASECHK.TRANS64.TRYWAIT P0, [R3+URZ+0x40], R110 ;  /* 0x0000406e030075a7 */ /* 0x000ee400080011ff */
[----:B---3--:R-:W-:Y:S05]  /*6c30*/  @!P0 BRA `(.L_x_110) ;  /* 0x0000001800448947 */ /* 0x008fea0003800000 */
.L_x_109:
[----:B------:R-:W-:Y:S05]  /*6c40*/  BSYNC B0 ;  /* 0x0000000000007941 */ /* 0x000fea0003800000 */
.L_x_108:
[----:B------:R-:W-:Y:S11]  /*6c50*/  ISETP.NE.AND P0, PT, R111, RZ, PT ;  /* 0x000000ff6f00720c */ /* 0x000ff60003f05270 */
[----:B------:R-:W-:Y:S02]  /*6c60*/  @!UPT UIADD3 URZ, UPT, UPT, URZ, URZ, URZ ;  /* 0x000000fffffff290 */ /* 0x000fe4000fffe0ff */
[----:B------:R4:W1:Y:S04]  /*6c70*/  @P0 LDS.128 R48, [R109] ;  /* 0x000000006d300984 */ /* 0x0008680000000c00 */
[----:B------:R4:W1:Y:S04]  /*6c80*/  @P0 LDS.128 R64, [R2+0x20] ;  /* 0x0000200002400984 */ /* 0x0008680000000c00 */
[----:B------:R4:W1:Y:S04]  /*6c90*/  @P0 LDS.128 R56, [R4+0x10] ;  /* 0x0000100004380984 */ /* 0x0008680000000c00 */
[----:B------:R4:W1:Y:S02]  /*6ca0*/  @P0 LDS.128 R72, [R0+0x10] ;  /* 0x0000100000480984 */ /* 0x0008640000000c00 */
.L_x_107:
[----:B------:R-:W-:Y:S05]  /*6cb0*/  BSYNC B1 ;  /* 0x0000000000017941 */ /* 0x000fea0003800000 */
.L_x_106:
[----:B---34-:R-:W-:Y:S05]  /*6cc0*/  VIADD R0, R39, 0x20 ;  /* 0x0000002027007836 */ /* 0x018fea0000000000 */
[----:B------:R-:W-:Y:S04]  /*6cd0*/  SHF.R.U32.HI R0, RZ, 0x15, R0 ;  /* 0x00000015ff007819 */ /* 0x000fe80000011600 */
[----:B------:R-:W-:Y:S11]  /*6ce0*/  LOP3.LUT P0, RZ, R0, 0x3, R85, 0x48, !PT ;  /* 0x0000000300ff7812 */ /* 0x000ff60007804855 */
[----:B------:R-:W-:Y:S02]  /*6cf0*/  @!UPT UIADD3 URZ, UPT, UPT, URZ, URZ, URZ ;  /* 0x000000fffffff290 */ /* 0x000fe4000fffe0ff */
[----:B------:R-:W-:Y:S05]  /*6d00*/  @!P0 BRA `(.L_x_111) ;  /* 0x0000000000408947 */ /* 0x000fea0003800000 */
[----:B------:R-:W3:Y:S01]  /*6d10*/  LDCU.64 UR8, c[0x4][0x70] ;  /* 0x01000e00ff0877ac */ /* 0x000ee20008000a00 */
[----:B------:R-:W-:Y:S01]  /*6d20*/  MOV R3, 0x0 ;  /* 0x0000000000037802 */ /* 0x000fe20000000f00 */
[----:B------:R-:W-:Y:S02]  /*6d30*/  HFMA2 R12, -RZ, RZ, 0, 5.9604644775390625e-08 ;  /* 0x00000001ff0c7431 */ /* 0x000fe400000001ff */
[----:B------:R-:W-:Y:S02]  /*6d40*/  IMAD.MOV.U32 R8, RZ, RZ, 0x192 ;  /* 0x00000192ff087424 */ /* 0x000fe400078e00ff */
[----:B------:R-:W-:Y:S01]  /*6d50*/  IMAD.MOV.U32 R13, RZ, RZ, RZ ;  /* 0x000000ffff0d7224 */ /* 0x000fe200078e00ff */
[----:B------:R-:W4:Y:S01]  /*6d60*/  LDCU.64 UR6, c[0x4][0x78] ;  /* 0x01000f00ff0677ac */ /* 0x000f220008000a00 */
[----:B------:R-:W1:Y:S01]  /*6d70*/  LDC.64 R2, c[0x4][R3] ;  /* 0x0100000003027b82 */ /* 0x000e620000000a00 */
[----:B------:R-:W5:Y:S01]  /*6d80*/  LDCU.64 UR4, c[0x4][0x10] ;  /* 0x01000200ff0477ac */ /* 0x000f620008000a00 */
[----:B---3--:R-:W-:Y:S01]  /*6d90*/  MOV R5, UR9 ;  /* 0x0000000900057c02 */ /* 0x008fe20008000f00 */
[----:B------:R-:W-:Y:S01]  /*6da0*/  IMAD.U32 R4, RZ, RZ, UR8 ;  /* 0x00000008ff047e24 */ /* 0x000fe2000f8e00ff */
[----:B----4-:R-:W-:Y:S01]  /*6db0*/  MOV R7, UR7 ;  /* 0x0000000700077c02 */ /* 0x010fe20008000f00 */
[----:B------:R-:W-:Y:S01]  /*6dc0*/  IMAD.U32 R6, RZ, RZ, UR6 ;  /* 0x00000006ff067e24 */ /* 0x000fe2000f8e00ff */
[----:B-----5:R-:W-:Y:S01]  /*6dd0*/  MOV R11, UR5 ;  /* 0x00000005000b7c02 */ /* 0x020fe20008000f00 */
[----:B------:R-:W-:Y:S02]  /*6de0*/  IMAD.U32 R10, RZ, RZ, UR4 ;  /* 0x00000004ff0a7e24 */ /* 0x000fe4000f8e00ff */
[----:B------:R-:W-:Y:S07]  /*6df0*/  LEPC R20, `(.L_x_111) ;  /* 0x000000001014794e */ /* 0x000fee0000000000 */
[----:B-12---:R-:W-:Y:S05]  /*6e00*/  CALL.ABS.NOINC R2 ;  /* 0x0000000002007343 */ /* 0x006fea0003c00000 */
.L_x_111:
[----:B------:R-:W-:Y:S01]  /*6e10*/  ISETP.NE.AND P0, PT, R97, RZ, PT ;  /* 0x000000ff6100720c */ /* 0x000fe20003f05270 */
[----:B------:R-:W-:Y:S05]  /*6e20*/  WARPSYNC.ALL ;  /* 0x0000000000007948 */ /* 0x000fea0003800000 */
[----:B------:R-:W-:Y:S01]  /*6e30*/  R2UR UR4, R39 ;  /* 0x00000000270472ca */ /* 0x000fe200000e0000 */
[----:B------:R-:W3:Y:S01]  /*6e40*/  S2UR UR6, SR_CgaCtaId ;  /* 0x00000000000679c3 */ /* 0x000ee20000008800 */
[----:B------:R-:W-:Y:S01]  /*6e50*/  R2UR UR5, R102 ;  /* 0x00000000660572ca */ /* 0x000fe200000e0000 */
[--C-:B-1----:R-:W-:Y:S01]  /*6e60*/  HADD2.F32 R40, -RZ, R48.reuse.H0_H0 ;  /* 0x20000030ff287230 */ /* 0x102fe20000004100 */
[----:B------:R-:W-:Y:S01]  /*6e70*/  BSSY.RECONVERGENT B0, `(.L_x_112) ;  /* 0x000008f000007945 */ /* 0x000fe20003800200 */
[----:B------:R-:W-:Y:S02]  /*6e80*/  HADD2.F32 R42, -RZ, R48.H1_H1 ;  /* 0x30000030ff2a7230 */ /* 0x000fe40000004100 */
[--C-:B------:R-:W-:Y:S02]  /*6e90*/  HADD2.F32 R43, -RZ, R49.reuse.H0_H0 ;  /* 0x20000031ff2b7230 */ /* 0x100fe40000004100 */
[----:B------:R-:W-:Y:S02]  /*6ea0*/  HADD2.F32 R44, -RZ, R49.H1_H1 ;  /* 0x30000031ff2c7230 */ /* 0x000fe40000004100 */
[--C-:B------:R-:W-:Y:S02]  /*6eb0*/  HADD2.F32 R45, -RZ, R50.reuse.H0_H0 ;  /* 0x20000032ff2d7230 */ /* 0x100fe40000004100 */
[----:B------:R-:W1:Y:S01]  /*6ec0*/  LDTM.x32 R4, tmem[UR4+0x20] ;  /* 0x00002004000479ee */ /* 0x000e6200082c0000 */
[----:B------:R-:W-:Y:S01]  /*6ed0*/  NOP ;  /* 0x0000000000007918 */ /* 0x000fe20000000000 */
[----:B------:R-:W-:Y:S01]  /*6ee0*/  USHF.L.U32 UR4, UR45, 0xd, URZ ;  /* 0x0000000d2d047899 */ /* 0x000fe200080006ff */
[----:B--2---:R-:W-:Y:S01]  /*6ef0*/  HADD2.F32 R46, -RZ, R50.H1_H1 ;  /* 0x30000032ff2e7230 */ /* 0x004fe20000004100 */
[----:B------:R-:W-:Y:S01]  /*6f00*/  UIADD3 UR5, UPT, UPT, UR5, 0xc0, URZ ;  /* 0x000000c005057890 */ /* 0x000fe2000fffe0ff */
[--C-:B------:R-:W-:Y:S02]  /*6f10*/  HADD2.F32 R47, -RZ, R51.reuse.H0_H0 ;  /* 0x20000033ff2f7230 */ /* 0x100fe40000004100 */
[----:B------:R-:W-:Y:S01]  /*6f20*/  HADD2.F32 R49, -RZ, R51.H1_H1 ;  /* 0x30000033ff317230 */ /* 0x000fe20000004100 */
[----:B------:R-:W-:Y:S01]  /*6f30*/  IADD3 R103, PT, PT, R96, UR4, RZ ;  /* 0x0000000460677c10 */ /* 0x000fe2000fffe0ff */
[--C-:B------:R-:W-:Y:S02]  /*6f40*/  HADD2.F32 R48, -RZ, R56.reuse.H0_H0 ;  /* 0x20000038ff307230 */ /* 0x100fe40000004100 */
[----:B------:R-:W-:Y:S01]  /*6f50*/  HADD2.F32 R51, -RZ, R56.H1_H1 ;  /* 0x30000038ff337230 */ /* 0x000fe20000004100 */
[-C--:B------:R-:W-:Y:S01]  /*6f60*/  IADD3 R102, PT, PT, R81, R103.reuse, RZ ;  /* 0x0000006751667210 */ /* 0x080fe20007ffe0ff */
[--C-:B------:R-:W-:Y:S01]  /*6f70*/  HADD2.F32 R50, -RZ, R57.reuse.H0_H0 ;  /* 0x20000039ff327230 */ /* 0x100fe20000004100 */
[----:B------:R-:W-:Y:S01]  /*6f80*/  IADD3 R103, PT, PT, R80, R103, RZ ;  /* 0x0000006750677210 */ /* 0x000fe20007ffe0ff */
[----:B------:R-:W-:Y:S01]  /*6f90*/  HADD2.F32 R52, -RZ, R57.H1_H1 ;  /* 0x30000039ff347230 */ /* 0x000fe20000004100 */
[----:B------:R-:W-:Y:S01]  /*6fa0*/  IADD3 R116, PT, PT, R95, R102, RZ ;  /* 0x000000665f747210 */ /* 0x000fe20007ffe0ff */
[--C-:B------:R-:W-:Y:S02]  /*6fb0*/  HADD2.F32 R53, -RZ, R58.reuse.H0_H0 ;  /* 0x2000003aff357230 */ /* 0x100fe40000004100 */
[----:B------:R-:W-:Y:S02]  /*6fc0*/  HADD2.F32 R54, -RZ, R58.H1_H1 ;  /* 0x3000003aff367230 */ /* 0x000fe40000004100 */
[--C-:B------:R-:W-:Y:S02]  /*6fd0*/  HADD2.F32 R55, -RZ, R59.reuse.H0_H0 ;  /* 0x2000003bff377230 */ /* 0x100fe40000004100 */
[----:B------:R-:W-:Y:S01]  /*6fe0*/  HADD2.F32 R56, -RZ, R59.H1_H1 ;  /* 0x3000003bff387230 */ /* 0x000fe20000004100 */
[----:B---3--:R-:W-:Y:S01]  /*6ff0*/  UPRMT UR5, UR6, 0x654, UR5 ;  /* 0x0000065406057896 */ /* 0x008fe20008000005 */
[C---:B-1----:R-:W-:Y:S01]  /*7000*/  FMUL R4, R38.reuse, R4 ;  /* 0x0000000426047220 */ /* 0x042fe20000400000 */
[C---:B------:R-:W-:Y:S01]  /*7010*/  FMUL R5, R38.reuse, R5 ;  /* 0x0000000526057220 */ /* 0x040fe20000400000 */
[C---:B------:R-:W-:Y:S01]  /*7020*/  FMUL R6, R38.reuse, R6 ;  /* 0x0000000626067220 */ /* 0x040fe20000400000 */
[C---:B------:R-:W-:Y:S01]  /*7030*/  FMUL R7, R38.reuse, R7 ;  /* 0x0000000726077220 */ /* 0x040fe20000400000 */
[C---:B------:R-:W-:Y:S01]  /*7040*/  FFMA R4, R41.reuse, R40, R4 ;  /* 0x0000002829047223 */ /* 0x040fe20000000004 */
[C---:B------:R-:W-:Y:S01]  /*7050*/  FFMA R5, R41.reuse, R42, R5 ;  /* 0x0000002a29057223 */ /* 0x040fe20000000005 */
[C---:B------:R-:W-:Y:S01]  /*7060*/  FFMA R6, R41.reuse, R43, R6 ;  /* 0x0000002b29067223 */ /* 0x040fe20000000006 */
[----:B------:R-:W-:Y:S01]  /*7070*/  FFMA R7, R41, R44, R7 ;  /* 0x0000002c29077223 */ /* 0x000fe20000000007 */
[----:B------:R-:W-:Y:S01]  /*7080*/  SYNCS.ARRIVE.TRANS64.RED.A1T0 RZ, [UR5], RZ ;  /* 0x000000ffffff79a7 */ /* 0x000fe20008100405 */
[C---:B------:R-:W-:Y:S01]  /*7090*/  FMUL R8, R38.reuse, R8 ;  /* 0x0000000826087220 */ /* 0x040fe20000400000 */
[----:B------:R-:W-:Y:S01]  /*70a0*/  F2FP.F16.F32.PACK_AB R80, R5, R4 ;  /* 0x000000040550723e */ /* 0x000fe200000000ff */
[C---:B------:R-:W-:Y:S01]  /*70b0*/  FMUL R9, R38.reuse, R9 ;  /* 0x0000000926097220 */ /* 0x040fe20000400000 */
[----:B------:R-:W-:Y:S01]  /*70c0*/  F2FP.F16.F32.PACK_AB R81, R7, R6 ;  /* 0x000000060751723e */ /* 0x000fe200000000ff */
[C---:B------:R-:W-:Y:S01]  /*70d0*/  FFMA R8, R41.reuse, R45, R8 ;  /* 0x0000002d29087223 */ /* 0x040fe20000000008 */
[C---:B------:R-:W-:Y:S01]  /*70e0*/  FMUL R0, R38.reuse, R10 ;  /* 0x0000000a26007220 */ /* 0x040fe20000400000 */
[C---:B------:R-:W-:Y:S01]  /*70f0*/  FFMA R9, R41.reuse, R46, R9 ;  /* 0x0000002e29097223 */ /* 0x040fe20000000009 */
[C---:B------:R-:W-:Y:S01]  /*7100*/  FMUL R2, R38.reuse, R11 ;  /* 0x0000000b26027220 */ /* 0x040fe20000400000 */
[C---:B------:R-:W-:Y:S01]  /*7110*/  FMUL R3, R38.reuse, R12 ;  /* 0x0000000c26037220 */ /* 0x040fe20000400000 */
[----:B------:R-:W-:Y:S01]  /*7120*/  FFMA R0, R41, R47, R0 ;  /* 0x0000002f29007223 */ /* 0x000fe20000000000 */
[C---:B------:R-:W-:Y:S01]  /*7130*/  FMUL R10, R38.reuse, R13 ;  /* 0x0000000d260a7220 */ /* 0x040fe20000400000 */
[----:B------:R-:W-:Y:S01]  /*7140*/  F2FP.F16.F32.PACK_AB R82, R9, R8 ;  /* 0x000000080952723e */ /* 0x000fe200000000ff */
[C---:B------:R-:W-:Y:S01]  /*7150*/  FFMA R2, R41.reuse, R49, R2 ;  /* 0x0000003129027223 */ /* 0x040fe20000000002 */
[C---:B------:R-:W-:Y:S01]  /*7160*/  FFMA R3, R41.reuse, R48, R3 ;  /* 0x0000003029037223 */ /* 0x040fe20000000003 */
[C---:B------:R-:W-:Y:S01]  /*7170*/  FFMA R10, R41.reuse, R51, R10 ;  /* 0x00000033290a7223 */ /* 0x040fe2000000000a */
[C---:B------:R-:W-:Y:S01]  /*7180*/  FMUL R11, R38.reuse, R14 ;  /* 0x0000000e260b7220 */ /* 0x040fe20000400000 */
[C---:B------:R-:W-:Y:S01]  /*7190*/  FMUL R15, R38.reuse, R15 ;  /* 0x0000000f260f7220 */ /* 0x040fe20000400000 */
[C---:B------:R-:W-:Y:S01]  /*71a0*/  FMUL R12, R38.reuse, R16 ;  /* 0x00000010260c7220 */ /* 0x040fe20000400000 */
[C---:B------:R-:W-:Y:S01]  /*71b0*/  FMUL R13, R38.reuse, R17 ;  /* 0x00000011260d7220 */ /* 0x040fe20000400000 */
[C---:B------:R-:W-:Y:S01]  /*71c0*/  FFMA R11, R41.reuse, R50, R11 ;  /* 0x00000032290b7223 */ /* 0x040fe2000000000b */
[C---:B------:R-:W-:Y:S01]  /*71d0*/  FMUL R14, R38.reuse, R18 ;  /* 0x00000012260e7220 */ /* 0x040fe20000400000 */
[C---:B------:R-:W-:Y:S01]  /*71e0*/  FFMA R15, R41.reuse, R52, R15 ;  /* 0x00000034290f7223 */ /* 0x040fe2000000000f */
[--C-:B------:R-:W-:Y:S02]  /*71f0*/  HADD2.F32 R57, -RZ, R64.reuse.H0_H0 ;  /* 0x20000040ff397230 */ /* 0x100fe40000004100 */
[----:B------:R-:W-:Y:S01]  /*7200*/  FMUL R19, R38, R19 ;  /* 0x0000001326137220 */ /* 0x000fe20000400000 */
[----:B------:R-:W-:Y:S01]  /*7210*/  F2FP.F16.F32.PACK_AB R83, R2, R0 ;  /* 0x000000000253723e */ /* 0x000fe200000000ff */
[C---:B------:R-:W-:Y:S01]  /*7220*/  FFMA R12, R41.reuse, R53, R12 ;  /* 0x00000035290c7223 */ /* 0x040fe2000000000c */
[----:B------:R-:W-:Y:S02]  /*7230*/  HADD2.F32 R58, -RZ, R64.H1_H1 ;  /* 0x30000040ff3a7230 */ /* 0x000fe40000004100 */
[C---:B------:R-:W-:Y:S01]  /*7240*/  FMUL R16, R38.reuse, R20 ;  /* 0x0000001426107220 */ /* 0x040fe20000400000 */
[C---:B------:R-:W-:Y:S01]  /*7250*/  FFMA R13, R41.reuse, R54, R13 ;  /* 0x00000036290d7223 */ /* 0x040fe2000000000d */
[----:B------:R1:W-:Y:S01]  /*7260*/  STS.128 [R96+UR4], R80 ;  /* 0x0000005060007988 */ /* 0x0003e20008000c04 */
[--C-:B------:R-:W-:Y:S02]  /*7270*/  HADD2.F32 R59, -RZ, R65.reuse.H0_H0 ;  /* 0x20000041ff3b7230 */ /* 0x100fe40000004100 */
[C---:B------:R-:W-:Y:S01]  /*7280*/  FMUL R17, R38.reuse, R21 ;  /* 0x0000001526117220 */ /* 0x040fe20000400000 */
[C---:B------:R-:W-:Y:S01]  /*7290*/  FFMA R14, R41.reuse, R55, R14 ;  /* 0x00000037290e7223 */ /* 0x040fe2000000000e */
[----:B------:R-:W-:Y:S02]  /*72a0*/  HADD2.F32 R60, -RZ, R65.H1_H1 ;  /* 0x30000041ff3c7230 */ /* 0x000fe40000004100 */
[C---:B------:R-:W-:Y:S01]  /*72b0*/  FMUL R18, R38.reuse, R22 ;  /* 0x0000001626127220 */ /* 0x040fe20000400000 */
[C---:B------:R-:W-:Y:S01]  /*72c0*/  FFMA R19, R41.reuse, R56, R19 ;  /* 0x0000003829137223 */ /* 0x040fe20000000013 */
        /* <DEDUP_REMOVED lines=13> */
[----:B------:R-:W-:Y:S01]  /*73a0*/  FMUL R27, R38, R27 ;  /* 0x0000001b261b7220 */ /* 0x000fe20000400000 */
[----:B------:R-:W-:Y:S01]  /*73b0*/  F2FP.F16.F32.PACK_AB R104, R10, R3 ;  /* 0x000000030a68723e */ /* 0x000fe200000000ff */
[----:B------:R-:W-:Y:S01]  /*73c0*/  FFMA R20, R41, R61, R20 ;  /* 0x0000003d29147223 */ /* 0x000fe20000000014 */
[----:B------:R-:W-:Y:S01]  /*73d0*/  F2FP.F16.F32.PACK_AB R105, R15, R11 ;  /* 0x0000000b0f69723e */ /* 0x000fe200000000ff */
[----:B------:R-:W-:Y:S01]  /*73e0*/  HADD2.F32 R66, -RZ, R72.H1_H1 ;  /* 0x30000048ff427230 */ /* 0x000fe20000004100 */
[----:B------:R-:W-:Y:S01]  /*73f0*/  F2FP.F16.F32.PACK_AB R106, R13, R12 ;  /* 0x0000000c0d6a723e */ /* 0x000fe200000000ff */
[C---:B------:R-:W-:Y:S01]  /*7400*/  FMUL R24, R38.reuse, R28 ;  /* 0x0000001c26187220 */ /* 0x040fe20000400000 */
[----:B------:R-:W-:Y:S01]  /*7410*/  F2FP.F16.F32.PACK_AB R107, R19, R14 ;  /* 0x0000000e136b723e */ /* 0x000fe200000000ff */
[C---:B------:R-:W-:Y:S01]  /*7420*/  FFMA R21, R41.reuse, R62, R21 ;  /* 0x0000003e29157223 */ /* 0x040fe20000000015 */
[--C-:B------:R-:W-:Y:S02]  /*7430*/  HADD2.F32 R67, -RZ, R73.reuse.H0_H0 ;  /* 0x20000049ff437230 */ /* 0x100fe40000004100 */
[C---:B------:R-:W-:Y:S01]  /*7440*/  FMUL R25, R38.reuse, R29 ;  /* 0x0000001d26197220 */ /* 0x040fe20000400000 */
[C---:B------:R-:W-:Y:S01]  /*7450*/  FFMA R22, R41.reuse, R63, R22 ;  /* 0x0000003f29167223 */ /* 0x040fe20000000016 */
[----:B------:R1:W-:Y:S01]  /*7460*/  STS.128 [R102+0x10], R104 ;  /* 0x0000106866007388 */ /* 0x0003e20000000c00 */
        /* <DEDUP_REMOVED lines=35> */
[----:B--2---:R-:W2:Y:S02]  /*76a0*/  FENCE.VIEW.ASYNC.S ;  /* 0x00000000000073c6 */ /* 0x004ea40000000000 */
[----:B--2---:R-:W-:Y:S06]  /*76b0*/  BAR.SYNC.DEFER_BLOCKING 0x1, 0x80 ;  /* 0x0042000000007b1d */ /* 0x004fec0000010000 */
[----:B------:R-:W-:Y:S05]  /*76c0*/  @P0 BRA `(.L_x_113) ;  /* 0x0000000000240947 */ /* 0x000fea0003800000 */
[----:B------:R-:W2:Y:S01]  /*76d0*/  LDCU.64 UR10, c[0x0][0x348] ;  /* 0x00006900ff0a77ac */ /* 0x000ea20008000a00 */
[----:B------:R-:W-:Y:S02]  /*76e0*/  UIADD3 UR9, UPT, UPT, UR49, 0x20, URZ ;  /* 0x0000002031097890 */ /* 0x000fe4000fffe0ff */
[----:B------:R-:W-:Y:S02]  /*76f0*/  UIADD3 UR8, UPT, UPT, UR47, 0x200, UR4 ;  /* 0x000002002f087890 */ /* 0x000fe4000fffe004 */
[----:B--2---:R-:W-:Y:S03]  /*7700*/  UIADD3 UR6, UP0, UPT, UR10, 0x680, URZ ;  /* 0x000006800a067890 */ /* 0x004fe6000ff1e0ff */
[----:B------:R-:W-:Y:S01]  /*7710*/  UMOV UR10, UR50 ;  /* 0x00000032000a7c82 */ /* 0x000fe20008000000 */
[----:B------:R-:W-:Y:S03]  /*7720*/  UIADD3.X UR7, UPT, UPT, URZ, UR11, URZ, UP0, !UPT ;  /* 0x0000000bff077290 */ /* 0x000fe600087fe4ff */
[----:B------:R-:W-:Y:S06]  /*7730*/  UMOV UR11, UR36 ;  /* 0x00000024000b7c82 */ /* 0x000fec0008000000 */
[----:B------:R2:W-:Y:S02]  /*7740*/  UTMASTG.3D [UR8], [UR6] ;  /* 0x00000008060073b5 */ /* 0x0005e40008010000 */
[----:B--2---:R0:W-:Y:S02]  /*7750*/  UTMACMDFLUSH ;  /* 0x00000000000079b7 */ /* 0x0041e40000000000 */
.L_x_113:
[----:B------:R-:W-:Y:S05]  /*7760*/  BSYNC.RECONVERGENT B0 ;  /* 0x0000000000007941 */ /* 0x000fea0003800200 */
.L_x_112:
[----:B------:R-:W-:Y:S01]  /*7770*/  UIADD3 UR4, UPT, UPT, UR45, 0x1, URZ ;  /* 0x000000012d047890 */ /* 0x000fe2000fffe0ff */
[----:B------:R-:W-:Y:S03]  /*7780*/  BSSY.RECONVERGENT B0, `(.L_x_114) ;  /* 0x0000008000007945 */ /* 0x000fe60003800200 */
[----:B------:R-:W-:Y:S04]  /*7790*/  UISETP.NE.AND UP0, UPT, UR4, 0x3, UPT ;  /* 0x000000030400788c */ /* 0x000fe8000bf05270 */
[----:B------:R-:W-:Y:S02]  /*77a0*/  UISETP.EQ.XOR UP1, UPT, UR44, 0x3, !UP0 ;  /* 0x000000032c00788c */ /* 0x000fe4000c722a70 */
[----:B------:R-:W-:Y:S02]  /*77b0*/  USEL UR46, UR4, URZ, UP0 ;  /* 0x000000ff042e7287 */ /* 0x000fe40008000000 */
[----:B------:R-:W-:Y:S04]  /*77c0*/  USEL UR5, URZ, 0x1, !UP1 ;  /* 0x00000001ff057887 */ /* 0x000fe8000c800000 */
[----:B------:R-:W-:Y:S01]  /*77d0*/  ULOP3.LUT UR54, UR54, UR5, URZ, 0x3c, !UPT ;  /* 0x0000000536367292 */ /* 0x000fe2000f8e3cff */
[----:B------:R-:W-:Y:S11]  /*77e0*/  @P0 BRA `(.L_x_115) ;  /* 0x0000000000040947 */ /* 0x000ff60003800000 */
[----:B------:R-:W-:Y:S04]  /*77f0*/  DEPBAR.LE SB0, 0x1 ;  /* 0x000080400000791a */ /* 0x000fe80000000000 */
.L_x_115:
[----:B------:R-:W-:Y:S05]  /*7800*/  BSYNC.RECONVERGENT B0 ;  /* 0x0000000000007941 */ /* 0x000fea0003800200 */
.L_x_114:
[----:B------:R-:W-:Y:S01]  /*7810*/  BAR.SYNC.DEFER_BLOCKING 0x1, 0x80 ;  /* 0x0042000000007b1d */ /* 0x000fe20000010000 */
[----:B------:R-:W-:Y:S01]  /*7820*/  UISETP.NE.AND UP0, UPT, UR53, -0x2, UPT ;  /* 0xfffffffe3500788c */ /* 0x000fe2000bf05270 */
[----:B------:R-:W-:Y:S08]  /*7830*/  IADD3 R0, PT, PT, R36, 0x1, RZ ;  /* 0x0000000124007810 */ /* 0x000ff00007ffe0ff */
[----:B------:R-:W-:Y:S05]  /*7840*/  BRA.U !UP0, `(.L_x_116) ;  /* 0x0000000108287547 */ /* 0x000fea000b800000 */
[----:B------:R-:W2:Y:S01]  /*7850*/  S2R R2, SR_CgaCtaId ;  /* 0x0000000000027919 */ /* 0x000ea20000008800 */
[----:B------:R-:W-:Y:S01]  /*7860*/  ISETP.NE.AND P0, PT, R101, RZ, PT ;  /* 0x000000ff6500720c */ /* 0x000fe20003f05270 */
[----:B------:R-:W-:Y:S01]  /*7870*/  IMAD.U32 R3, RZ, RZ, UR52 ;  /* 0x00000034ff037e24 */ /* 0x000fe2000f8e00ff */
[----:B------:R-:W-:Y:S04]  /*7880*/  UIADD3 UR4, UPT, UPT, UR52, 0x1, URZ ;  /* 0x0000000134047890 */ /* 0x000fe8000fffe0ff */
[----:B------:R-:W-:Y:S04]  /*7890*/  UISETP.NE.AND UP0, UPT, UR4, 0x3, UPT ;  /* 0x000000030400788c */ /* 0x000fe8000bf05270 */
[----:B------:R-:W-:Y:S03]  /*78a0*/  USEL UR52, UR4, URZ, UP0 ;  /* 0x000000ff04347287 */ /* 0x000fe60008000000 */
[----:B------:R-:W-:Y:S05]  /*78b0*/  @P0 LEA R3, R3, UR47, 0x3 ;  /* 0x0000002f03030c11 */ /* 0x000fea000f8e18ff */
[----:B------:R-:W-:Y:S05]  /*78c0*/  @P0 VIADD R3, R3, 0x58 ;  /* 0x0000005803030836 */ /* 0x000fea0000000000 */
[----:B--2---:R-:W-:Y:S04]  /*78d0*/  @P0 PRMT R2, R2, 0x654, R3 ;  /* 0x0000065402020816 */ /* 0x004fe80000000003 */
[----:B------:R2:W-:Y:S03]  /*78e0*/  @P0 SYNCS.ARRIVE.TRANS64.RED.A1T0 RZ, [R2+URZ], RZ ;  /* 0x000000ff02ff09a7 */ /* 0x0005e600081004ff */
.L_x_116:
[----:B------:R-:W-:Y:S01]  /*78f0*/  R2UR UR6, R100 ;  /* 0x00000000640672ca */ /* 0x000fe200000e0000 */
[----:B------:R-:W-:Y:S01]  /*7900*/  UIADD3 UR53, UPT, UPT, UR53, 0x2, URZ ;  /* 0x0000000235357890 */ /* 0x000fe2000fffe0ff */
[----:B------:R-:W-:Y:S01]  /*7910*/  R2UR UR5, R86 ;  /* 0x00000000560572ca */ /* 0x000fe200000e0000 */
[----:B------:R-:W-:Y:S01]  /*7920*/  UMOV UR36, UR63 ;  /* 0x0000003f00247c82 */ /* 0x000fe20008000000 */
[----:B------:R-:W-:Y:S02]  /*7930*/  R2UR UR4, R87 ;  /* 0x00000000570472ca */ /* 0x000fe400000e0000 */
[----:B------:R-:W-:Y:S02]  /*7940*/  ISETP.NE.AND P0, PT, R90, 0x2, PT ;  /* 0x000000025a00780c */ /* 0x000fe40003f05270 */
[----:B------:R-:W-:Y:S02]  /*7950*/  ISETP.NE.AND P1, PT, R0, 0x4, PT ;  /* 0x000000040000780c */ /* 0x000fe40003f25270 */
[----:B--2---:R-:W-:Y:S02]  /*7960*/  SEL R2, RZ, 0x1, P0 ;  /* 0x00000001ff027807 */ /* 0x004fe40000000000 */
[----:B------:R-:W-:Y:S01]  /*7970*/  SEL R3, RZ, 0x1, P1 ;  /* 0x00000001ff037807 */ /* 0x000fe20000800000 */
[----:B------:R-:W-:Y:S01]  /*7980*/  UISETP.NE.AND UP0, UPT, UR6, URZ, UPT ;  /* 0x000000ff0600728c */ /* 0x000fe2000bf05270 */
[----:B------:R-:W-:Y:S01]  /*7990*/  LOP3.LUT R93, R93, R2, RZ, 0x3c, !PT ;  /* 0x000000025d5d7212 */ /* 0x000fe200078e3cff */
[----:B------:R-:W-:Y:S01]  /*79a0*/  UIADD3 UR30, UPT, UPT, UR37, UR5, URZ ;  /* 0x00000005251e7290 */ /* 0x000fe2000fffe0ff */
[----:B------:R-:W-:Y:S01]  /*79b0*/  LOP3.LUT R94, R94, R3, RZ, 0x3c, !PT ;  /* 0x000000035e5e7212 */ /* 0x000fe200078e3cff */
[----:B------:R-:W-:Y:S01]  /*79c0*/  UIADD3 UR25, UPT, UPT, UR38, UR4, URZ ;  /* 0x0000000426197290 */ /* 0x000fe2000fffe0ff */
[----:B------:R-:W-:Y:S02]  /*79d0*/  SEL R90, R90, RZ, P0 ;  /* 0x000000ff5a5a7207 */ /* 0x000fe40000000000 */
[----:B------:R-:W-:Y:S02]  /*79e0*/  SEL R36, R0, RZ, P1 ;  /* 0x000000ff00247207 */ /* 0x000fe40000800000 */
[----:B------:R-:W-:Y:S07]  /*79f0*/  BRA.U UP0, `(.L_x_117) ;  /* 0xffffffd500807547 */ /* 0x000fee000b83ffff */
[----:B------:R-:W-:-:S13]  /*7a00*/  R2UR UR4, R88 ;  /* 0x00000000580472ca */ /* 0x000fda00000e0000 */
[----:B------:R-:W-:-:S09]  /*7a10*/  UISETP.NE.AND UP0, UPT, UR4, URZ, UPT ;  /* 0x000000ff0400728c */ /* 0x000fd2000bf05270 */
[----:B------:R-:W-:Y:S05]  /*7a20*/  BRA.U !UP0, `(.L_x_118) ;  /* 0x0000000108487547 */ /* 0x000fea000b800000 */
[----:B------:R-:W2:Y:S02]  /*7a30*/  LDCU.64 UR4, c[0x0][0x890] ;  /* 0x00011200ff0477ac */ /* 0x000ea40008000a00 */
[----:B--2---:R-:W-:-:S04]  /*7a40*/  UISETP.NE.U32.AND UP0, UPT, UR4, URZ, UPT ;  /* 0x000000ff0400728c */ /* 0x004fc8000bf05070 */
[----:B------:R-:W-:-:S09]  /*7a50*/  UISETP.NE.AND.EX UP0, UPT, UR5, URZ, UPT, UP0 ;  /* 0x000000ff0500728c */ /* 0x000fd2000bf05300 */
[----:B------:R-:W-:Y:S05]  /*7a60*/  BRA.U UP0, `(.L_x_119) ;  /* 0x00000001000c7547 */ /* 0x000fea000b800000 */
[----:B------:R-:W-:-:S13]  /*7a70*/  FSETP.NEU.AND P0, PT, R41, RZ, PT ;  /* 0x000000ff2900720b */ /* 0x000fda0003f0d000 */
[----:B------:R-:W-:Y:S05]  /*7a80*/  @!P0 EXIT ;  /* 0x000000000000894d */ /* 0x000fea0003800000 */
[----:B------:R-:W-:Y:S05]  /*7a90*/  BRA `(.L_x_118) ;  /* 0x00000000002c7947 */ /* 0x000fea0003800000 */
.L_x_119:
[----:B------:R-:W-:Y:S01]  /*7aa0*/  ISETP.NE.AND P0, PT, R89, RZ, PT ;  /* 0x000000ff5900720c */ /* 0x000fe20003f05270 */
[----:B------:R-:W-:-:S12]  /*7ab0*/  BSSY.RECONVERGENT B0, `(.L_x_118) ;  /* 0x0000009000007945 */ /* 0x000fd80003800200 */
[----:B------:R-:W-:Y:S05]  /*7ac0*/  @P0 BRA `(.L_x_120) ;  /* 0x0000000000140947 */ /* 0x000fea0003800000 */
[----:B------:R-:W2:Y:S02]  /*7ad0*/  LDCU.64 UR4, c[0x0][0x888] ;  /* 0x00011100ff0477ac */ /* 0x000ea40008000a00 */
[----:B--2---:R-:W-:-:S04]  /*7ae0*/  ISETP.NE.U32.AND P0, PT, RZ, UR4, PT ;  /* 0x00000004ff007c0c */ /* 0x004fc8000bf05070 */
[----:B------:R-:W-:-:S13]  /*7af0*/  ISETP.NE.AND.EX P0, PT, RZ, UR5, PT, P0 ;  /* 0x00000005ff007c0c */ /* 0x000fda000bf05300 */
[----:B------:R-:W-:Y:S05]  /*7b00*/  @!P0 EXIT ;  /* 0x000000000000894d */ /* 0x000fea0003800000 */
[----:B------:R-:W-:Y:S05]  /*7b10*/  BRA `(.L_x_121) ;  /* 0x0000000000087947 */ /* 0x000fea0003800000 */
.L_x_120:
[----:B------:R-:W-:-:S13]  /*7b20*/  FSETP.NEU.AND P0, PT, R41, RZ, PT ;  /* 0x000000ff2900720b */ /* 0x000fda0003f0d000 */
[----:B------:R-:W-:Y:S05]  /*7b30*/  @!P0 EXIT ;  /* 0x000000000000894d */ /* 0x000fea0003800000 */
.L_x_121:
[----:B------:R-:W-:Y:S05]  /*7b40*/  BSYNC.RECONVERGENT B0 ;  /* 0x0000000000007941 */ /* 0x000fea0003800200 */
.L_x_118:
[----:B------:R-:W2:Y:S01]  /*7b50*/  S2UR UR5, SR_CgaCtaId ;  /* 0x00000000000579c3 */ /* 0x000ea20000008800 */
[----:B------:R-:W-:Y:S01]  /*7b60*/  ULEA UR4, UR52, UR47, 0x3 ;  /* 0x0000002f34047291 */ /* 0x000fe2000f8e18ff */
[----:B------:R-:W-:-:S04]  /*7b70*/  DEPBAR.LE SB0, 0x0 ;  /* 0x000080000000791a */ /* 0x000fc80000000000 */
[----:B------:R-:W-:-:S04]  /*7b80*/  UIADD3 UR4, UPT, UPT, UR4, 0x58, URZ ;  /* 0x0000005804047890 */ /* 0x000fc8000fffe0ff */
[----:B--2---:R-:W-:-:S09]  /*7b90*/  UPRMT UR4, UR5, 0x654, UR4 ;  /* 0x0000065405047896 */ /* 0x004fd20008000004 */
[----:B------:R-:W-:Y:S01]  /*7ba0*/  SYNCS.ARRIVE.TRANS64.RED.A1T0 RZ, [UR4], RZ ;  /* 0x000000ffffff79a7 */ /* 0x000fe20008100404 */
[----:B------:R-:W-:Y:S05]  /*7bb0*/  EXIT ;  /* 0x000000000000794d */ /* 0x000fea0003800000 */
.L_x_24:
[----:B--2---:R2:W3:Y:S02]  /*7bc0*/  SYNCS.PHASECHK.TRANS64.TRYWAIT P0, [R0+URZ+0xf0], R3 ;  /* 0x0000f003000075a7 */ /* 0x0044e400080011ff */
[----:B---3--:R-:W-:Y:S05]  /*7bd0*/  @!P0 NANOSLEEP.SYNCS 0x989680 ;  /* 0x009896800000895d */ /* 0x008fea0003900000 */
[----:B------:R-:W3:Y:S02]  /*7be0*/  @!P0 SYNCS.PHASECHK.TRANS64 P0, [R0+URZ+0xf0], R3 ;  /* 0x0000f003000085a7 */ /* 0x000ee400080010ff */
[----:B---3--:R-:W-:Y:S05]  /*7bf0*/  @!P0 BRA `(.L_x_24) ;  /* 0xfffffffc00f08947 */ /* 0x008fea000383ffff */
[----:B------:R-:W-:Y:S05]  /*7c00*/  BRA `(.L_x_122) ;  /* 0xffffff9c00347947 */ /* 0x000fea000383ffff */
.L_x_27:
[----:B--2---:R-:W-:-:S07]  /*7c10*/  MOV R0, UR33 ;  /* 0x0000002100007c02 */ /* 0x004fce0008000f00 */
.L_x_123:
[----:B--2---:R2:W3:Y:S02]  /*7c20*/  SYNCS.PHASECHK.TRANS64.TRYWAIT P0, [R0+URZ+0x20], R3 ;  /* 0x00002003000075a7 */ /* 0x0044e400080011ff */
[----:B---3--:R-:W-:Y:S05]  /*7c30*/  @!P0 NANOSLEEP.SYNCS 0x989680 ;  /* 0x009896800000895d */ /* 0x008fea0003900000 */
[----:B------:R-:W3:Y:S02]  /*7c40*/  @!P0 SYNCS.PHASECHK.TRANS64 P0, [R0+URZ+0x20], R3 ;  /* 0x00002003000085a7 */ /* 0x000ee400080010ff */
[----:B---3--:R-:W-:Y:S05]  /*7c50*/  @!P0 BRA `(.L_x_123) ;  /* 0xfffffffc00f08947 */ /* 0x008fea000383ffff */
[----:B------:R-:W-:Y:S05]  /*7c60*/  BRA `(.L_x_26) ;  /* 0xffffff9c00747947 */ /* 0x000fea000383ffff */
.L_x_34:
[----:B-1----:R-:W-:-:S07]  /*7c70*/  MOV R0, UR17 ;  /* 0x0000001100007c02 */ /* 0x002fce0008000f00 */
.L_x_124:
[----:B-1----:R1:W2:Y:S02]  /*7c80*/  SYNCS.PHASECHK.TRANS64.TRYWAIT P0, [R0+URZ+0x20], R3 ;  /* 0x00002003000075a7 */ /* 0x0022a400080011ff */
[----:B--2---:R-:W-:Y:S05]  /*7c90*/  @!P0 NANOSLEEP.SYNCS 0x989680 ;  /* 0x009896800000895d */ /* 0x004fea0003900000 */
[----:B------:R-:W2:Y:S02]  /*7ca0*/  @!P0 SYNCS.PHASECHK.TRANS64 P0, [R0+URZ+0x20], R3 ;  /* 0x00002003000085a7 */ /* 0x000ea400080010ff */
[----:B--2---:R-:W-:Y:S05]  /*7cb0*/  @!P0 BRA `(.L_x_124) ;  /* 0xfffffffc00f08947 */ /* 0x004fea000383ffff */
[----:B------:R-:W-:Y:S05]  /*7cc0*/  BRA `(.L_x_33) ;  /* 0xffffffa000347947 */ /* 0x000fea000383ffff */
.L_x_39:
[----:B-1----:R1:W2:Y:S02]  /*7cd0*/  SYNCS.PHASECHK.TRANS64.TRYWAIT P0, [R3+URZ+0x80], R0 ;  /* 0x00008000030075a7 */ /* 0x0022a400080011ff */
[----:B--2---:R-:W-:Y:S05]  /*7ce0*/  @!P0 NANOSLEEP.SYNCS 0x989680 ;  /* 0x009896800000895d */ /* 0x004fea0003900000 */
[----:B------:R-:W2:Y:S02]  /*7cf0*/  @!P0 SYNCS.PHASECHK.TRANS64 P0, [R3+URZ+0x80], R0 ;  /* 0x00008000030085a7 */ /* 0x000ea400080010ff */
[----:B--2---:R-:W-:Y:S05]  /*7d00*/  @!P0 BRA `(.L_x_39) ;  /* 0xfffffffc00f08947 */ /* 0x004fea000383ffff */
[----:B------:R-:W-:Y:S05]  /*7d10*/  BRA `(.L_x_125) ;  /* 0xffffffa000d47947 */ /* 0x000fea000383ffff */
.L_x_43:
[----:B-1----:R-:W-:-:S07]  /*7d20*/  MOV R0, UR4 ;  /* 0x0000000400007c02 */ /* 0x002fce0008000f00 */
.L_x_126:
[----:B-1----:R1:W2:Y:S02]  /*7d30*/  SYNCS.PHASECHK.TRANS64.TRYWAIT P0, [R0+URZ], R3 ;  /* 0x00000003000075a7 */ /* 0x0022a400080011ff */
[----:B--2---:R-:W-:Y:S05]  /*7d40*/  @!P0 NANOSLEEP.SYNCS 0x989680 ;  /* 0x009896800000895d */ /* 0x004fea0003900000 */
[----:B------:R-:W2:Y:S02]  /*7d50*/  @!P0 SYNCS.PHASECHK.TRANS64 P0, [R0+URZ], R3 ;  /* 0x00000003000085a7 */ /* 0x000ea400080010ff */
[----:B--2---:R-:W-:Y:S05]  /*7d60*/  @!P0 BRA `(.L_x_126) ;  /* 0xfffffffc00f08947 */ /* 0x004fea000383ffff */
[----:B------:R-:W-:Y:S05]  /*7d70*/  BRA `(.L_x_127) ;  /* 0xffffffa800807947 */ /* 0x000fea000383ffff */
.L_x_44:
[----:B------:R-:W-:-:S07]  /*7d80*/  MOV R0, UR5 ;  /* 0x0000000500007c02 */ /* 0x000fce0008000f00 */
.L_x_128:
[----:B-1----:R1:W2:Y:S02]  /*7d90*/  SYNCS.PHASECHK.TRANS64.TRYWAIT P0, [R0+URZ], R3 ;  /* 0x00000003000075a7 */ /* 0x0022a400080011ff */
[----:B--2---:R-:W-:Y:S05]  /*7da0*/  @!P0 NANOSLEEP.SYNCS 0x989680 ;  /* 0x009896800000895d */ /* 0x004fea0003900000 */
[----:B------:R-:W2:Y:S02]  /*7db0*/  @!P0 SYNCS.PHASECHK.TRANS64 P0, [R0+URZ], R3 ;  /* 0x00000003000085a7 */ /* 0x000ea400080010ff */
[----:B--2---:R-:W-:Y:S05]  /*7dc0*/  @!P0 BRA `(.L_x_128) ;  /* 0xfffffffc00f08947 */ /* 0x004fea000383ffff */
[----:B------:R-:W-:Y:S05]  /*7dd0*/  BRA `(.L_x_129) ;  /* 0xffffffa8008c7947 */ /* 0x000fea000383ffff */
.L_x_45:
[----:B------:R-:W-:-:S07]  /*7de0*/  MOV R0, UR5 ;  /* 0x0000000500007c02 */ /* 0x000fce0008000f00 */
.L_x_130:
[----:B-1----:R1:W2:Y:S02]  /*7df0*/  SYNCS.PHASECHK.TRANS64.TRYWAIT P0, [R0+URZ], R3 ;  /* 0x00000003000075a7 */ /* 0x0022a400080011ff */
[----:B--2---:R-:W-:Y:S05]  /*7e00*/  @!P0 NANOSLEEP.SYNCS 0x989680 ;  /* 0x009896800000895d */ /* 0x004fea0003900000 */
[----:B------:R-:W2:Y:S02]  /*7e10*/  @!P0 SYNCS.PHASECHK.TRANS64 P0, [R0+URZ], R3 ;  /* 0x00000003000085a7 */ /* 0x000ea400080010ff */
[----:B--2---:R-:W-:Y:S05]  /*7e20*/  @!P0 BRA `(.L_x_130) ;  /* 0xfffffffc00f08947 */ /* 0x004fea000383ffff */
[----:B------:R-:W-:Y:S05]  /*7e30*/  BRA `(.L_x_131) ;  /* 0xffffffa800987947 */ /* 0x000fea000383ffff */
.L_x_48:
[----:B-1----:R1:W2:Y:S02]  /*7e40*/  SYNCS.PHASECHK.TRANS64.TRYWAIT P0, [R2+URZ+0xe0], R5 ;  /* 0x0000e005020075a7 */ /* 0x0022a400080011ff */
[----:B--2---:R-:W-:Y:S05]  /*7e50*/  @!P0 NANOSLEEP.SYNCS 0x989680 ;  /* 0x009896800000895d */ /* 0x004fea0003900000 */
[----:B------:R-:W2:Y:S02]  /*7e60*/  @!P0 SYNCS.PHASECHK.TRANS64 P0, [R2+URZ+0xe0], R5 ;  /* 0x0000e005020085a7 */ /* 0x000ea400080010ff */
[----:B--2---:R-:W-:Y:S05]  /*7e70*/  @!P0 BRA `(.L_x_48) ;  /* 0xfffffffc00f08947 */ /* 0x004fea000383ffff */
[----:B------:R-:W-:Y:S05]  /*7e80*/  BRA `(.L_x_132) ;  /* 0xffffffa800fc7947 */ /* 0x000fea000383ffff */
.L_x_49:
[----:B------:R-:W-:-:S07]  /*7e90*/  MOV R2, UR4 ;  /* 0x0000000400027c02 */ /* 0x000fce0008000f00 */
.L_x_133:
[----:B-1----:R1:W2:Y:S02]  /*7ea0*/  SYNCS.PHASECHK.TRANS64.TRYWAIT P0, [R2+URZ+0x90], R5 ;  /* 0x00009005020075a7 */ /* 0x0022a400080011ff */
[----:B--2---:R-:W-:Y:S05]  /*7eb0*/  @!P0 NANOSLEEP.SYNCS 0x989680 ;  /* 0x009896800000895d */ /* 0x004fea0003900000 */
[----:B------:R-:W2:Y:S02]  /*7ec0*/  @!P0 SYNCS.PHASECHK.TRANS64 P0, [R2+URZ+0x90], R5 ;  /* 0x00009005020085a7 */ /* 0x000ea400080010ff */
[----:B--2---:R-:W-:Y:S05]  /*7ed0*/  @!P0 BRA `(.L_x_133) ;  /* 0xfffffffc00f08947 */ /* 0x004fea000383ffff */
[----:B------:R-:W-:Y:S05]  /*7ee0*/  BRA `(.L_x_134) ;  /* 0xffffffac000c7947 */ /* 0x000fea000383ffff */
.L_x_50:
[----:B-1----:R1:W2:Y:S02]  /*7ef0*/  SYNCS.PHASECHK.TRANS64.TRYWAIT P1, [R2+URZ+0x80], R5 ;  /* 0x00008005020075a7 */ /* 0x0022a400080211ff */
[----:B--2---:R-:W-:Y:S05]  /*7f00*/  @!P1 NANOSLEEP.SYNCS 0x989680 ;  /* 0x009896800000995d */ /* 0x004fea0003900000 */
[----:B------:R-:W2:Y:S02]  /*7f10*/  @!P1 SYNCS.PHASECHK.TRANS64 P1, [R2+URZ+0x80], R5 ;  /* 0x00008005020095a7 */ /* 0x000ea400080210ff */
[----:B--2---:R-:W-:Y:S05]  /*7f20*/  @!P1 BRA `(.L_x_50) ;  /* 0xfffffffc00f09947 */ /* 0x004fea000383ffff */
[----:B------:R-:W-:Y:S05]  /*7f30*/  BRA `(.L_x_135) ;  /* 0xffffffac003c7947 */ /* 0x000fea000383ffff */
.L_x_53:
[----:B------:R-:W-:-:S07]  /*7f40*/  MOV R0, UR4 ;  /* 0x0000000400007c02 */ /* 0x000fce0008000f00 */
.L_x_136:
[----:B-1----:R1:W2:Y:S02]  /*7f50*/  SYNCS.PHASECHK.TRANS64.TRYWAIT P0, [R0+URZ+0x90], R3 ;  /* 0x00009003000075a7 */ /* 0x0022a400080011ff */
[----:B--2---:R-:W-:Y:S05]  /*7f60*/  @!P0 NANOSLEEP.SYNCS 0x989680 ;  /* 0x009896800000895d */ /* 0x004fea0003900000 */
[----:B------:R-:W2:Y:S02]  /*7f70*/  @!P0 SYNCS.PHASECHK.TRANS64 P0, [R0+URZ+0x90], R3 ;  /* 0x00009003000085a7 */ /* 0x000ea400080010ff */
[----:B--2---:R-:W-:Y:S05]  /*7f80*/  @!P0 BRA `(.L_x_136) ;  /* 0xfffffffc00f08947 */ /* 0x004fea000383ffff */
[----:B------:R-:W-:Y:S05]  /*7f90*/  BRA `(.L_x_52) ;  /* 0xffffffac00907947 */ /* 0x000fea000383ffff */
.L_x_60:
[----:B-1----:R1:W2:Y:S02]  /*7fa0*/  SYNCS.PHASECHK.TRANS64.TRYWAIT P1, [R0+URZ+0x80], R5 ;  /* 0x00008005000075a7 */ /* 0x0022a400080211ff */
[----:B--2---:R-:W-:Y:S05]  /*7fb0*/  @!P1 NANOSLEEP.SYNCS 0x989680 ;  /* 0x009896800000995d */ /* 0x004fea0003900000 */
[----:B------:R-:W2:Y:S02]  /*7fc0*/  @!P1 SYNCS.PHASECHK.TRANS64 P1, [R0+URZ+0x80], R5 ;  /* 0x00008005000095a7 */ /* 0x000ea400080210ff */
[----:B--2---:R-:W-:Y:S05]  /*7fd0*/  @!P1 BRA `(.L_x_60) ;  /* 0xfffffffc00f09947 */ /* 0x004fea000383ffff */
[----:B------:R-:W-:Y:S05]  /*7fe0*/  BRA `(.L_x_137) ;  /* 0xffffffb000f87947 */ /* 0x000fea000383ffff */
.L_x_61:
[----:B------:R-:W-:-:S07]  /*7ff0*/  MOV R3, UR22 ;  /* 0x0000001600037c02 */ /* 0x000fce0008000f00 */
.L_x_138:
[----:B-1----:R1:W2:Y:S02]  /*8000*/  SYNCS.PHASECHK.TRANS64.TRYWAIT P0, [R3+URZ+0xc0], R0 ;  /* 0x0000c000030075a7 */ /* 0x0022a400080011ff */
[----:B--2---:R-:W-:Y:S05]  /*8010*/  @!P0 NANOSLEEP.SYNCS 0x989680 ;  /* 0x009896800000895d */ /* 0x004fea0003900000 */
[----:B------:R-:W2:Y:S02]  /*8020*/  @!P0 SYNCS.PHASECHK.TRANS64 P0, [R3+URZ+0xc0], R0 ;  /* 0x0000c000030085a7 */ /* 0x000ea400080010ff */
[----:B--2---:R-:W-:Y:S05]  /*8030*/  @!P0 BRA `(.L_x_138) ;  /* 0xfffffffc00f08947 */ /* 0x004fea000383ffff */
[----:B------:R-:W-:Y:S05]  /*8040*/  BRA `(.L_x_139) ;  /* 0xffffffb400307947 */ /* 0x000fea000383ffff */
.L_x_64:
[----:B------:R-:W-:Y:S07]  /*8050*/  MOV R0, UR5 ;  /* 0x0000000500007c02 */ /* 0x000fee0008000f00 */
.L_x_140:
[----:B-1----:R1:W2:Y:S02]  /*8060*/  SYNCS.PHASECHK.TRANS64.TRYWAIT P0, [R0+URZ], R3 ;  /* 0x00000003000075a7 */ /* 0x0022a400080011ff */
[----:B--2---:R-:W-:Y:S05]  /*8070*/  @!P0 NANOSLEEP.SYNCS 0x989680 ;  /* 0x009896800000895d */ /* 0x004fea0003900000 */
[----:B------:R-:W2:Y:S02]  /*8080*/  @!P0 SYNCS.PHASECHK.TRANS64 P0, [R0+URZ], R3 ;  /* 0x00000003000085a7 */ /* 0x000ea400080010ff */
[----:B--2---:R-:W-:Y:S05]  /*8090*/  @!P0 BRA `(.L_x_140) ;  /* 0xfffffffc00f08947 */ /* 0x004fea000383ffff */
[----:B------:R-:W-:Y:S05]  /*80a0*/  BRA `(.L_x_63) ;  /* 0xffffffb4004c7947 */ /* 0x000fea000383ffff */
.L_x_67:
[----:B------:R-:W-:-:S07]  /*80b0*/  MOV R0, UR4 ;  /* 0x0000000400007c02 */ /* 0x000fce0008000f00 */
.L_x_141:
[----:B--2---:R2:W4:Y:S02]  /*80c0*/  SYNCS.PHASECHK.TRANS64.TRYWAIT P0, [R0+URZ], R3 ;  /* 0x00000003000075a7 */ /* 0x00452400080011ff */
[----:B----4-:R-:W-:Y:S05]  /*80d0*/  @!P0 NANOSLEEP.SYNCS 0x989680 ;  /* 0x009896800000895d */ /* 0x010fea0003900000 */
[----:B------:R-:W4:Y:S02]  /*80e0*/  @!P0 SYNCS.PHASECHK.TRANS64 P0, [R0+URZ], R3 ;  /* 0x00000003000085a7 */ /* 0x000f2400080010ff */
[----:B----4-:R-:W-:Y:S05]  /*80f0*/  @!P0 BRA `(.L_x_141) ;  /* 0xfffffffc00f08947 */ /* 0x010fea000383ffff */
[----:B------:R-:W-:Y:S05]  /*8100*/  BRA `(.L_x_142) ;  /* 0xffffffb800007947 */ /* 0x000fea000383ffff */
.L_x_68:
[----:B------:R-:W-:-:S07]  /*8110*/  MOV R0, UR5 ;  /* 0x0000000500007c02 */ /* 0x000fce0008000f00 */
.L_x_143:
[----:B-1----:R1:W2:Y:S02]  /*8120*/  SYNCS.PHASECHK.TRANS64.TRYWAIT P0, [R0+URZ], R3 ;  /* 0x00000003000075a7 */ /* 0x0022a400080011ff */
[----:B--2---:R-:W-:Y:S05]  /*8130*/  @!P0 NANOSLEEP.SYNCS 0x989680 ;  /* 0x009896800000895d */ /* 0x004fea0003900000 */
[----:B------:R-:W2:Y:S02]  /*8140*/  @!P0 SYNCS.PHASECHK.TRANS64 P0, [R0+URZ], R3 ;  /* 0x00000003000085a7 */ /* 0x000ea400080010ff */
[----:B--2---:R-:W-:Y:S05]  /*8150*/  @!P0 BRA `(.L_x_143) ;  /* 0xfffffffc00f08947 */ /* 0x004fea000383ffff */
[----:B------:R-:W-:Y:S05]  /*8160*/  BRA `(.L_x_144) ;  /* 0xffffffb8000c7947 */ /* 0x000fea000383ffff */
.L_x_69:
[----:B------:R-:W-:-:S07]  /*8170*/  MOV R0, UR5 ;  /* 0x0000000500007c02 */ /* 0x000fce0008000f00 */
.L_x_145:
[----:B-1----:R1:W2:Y:S02]  /*8180*/  SYNCS.PHASECHK.TRANS64.TRYWAIT P0, [R0+URZ], R3 ;  /* 0x00000003000075a7 */ /* 0x0022a400080011ff */
[----:B--2---:R-:W-:Y:S05]  /*8190*/  @!P0 NANOSLEEP.SYNCS 0x989680 ;  /* 0x009896800000895d */ /* 0x004fea0003900000 */
[----:B------:R-:W2:Y:S02]  /*81a0*/  @!P0 SYNCS.PHASECHK.TRANS64 P0, [R0+URZ], R3 ;  /* 0x00000003000085a7 */ /* 0x000ea400080010ff */
[----:B--2---:R-:W-:Y:S05]  /*81b0*/  @!P0 BRA `(.L_x_145) ;  /* 0xfffffffc00f08947 */ /* 0x004fea000383ffff */
[----:B------:R-:W-:Y:S05]  /*81c0*/  BRA `(.L_x_146) ;  /* 0xffffffb800187947 */ /* 0x000fea000383ffff */
.L_x_70:
[----:B------:R-:W-:-:S07]  /*81d0*/  MOV R0, UR4 ;  /* 0x0000000400007c02 */ /* 0x000fce0008000f00 */
.L_x_147:
[----:B-1----:R1:W2:Y:S02]  /*81e0*/  SYNCS.PHASECHK.TRANS64.TRYWAIT P0, [R0+URZ], R3 ;  /* 0x00000003000075a7 */ /* 0x0022a400080011ff */
[----:B--2---:R-:W-:Y:S05]  /*81f0*/  @!P0 NANOSLEEP.SYNCS 0x989680 ;  /* 0x009896800000895d */ /* 0x004fea0003900000 */
[----:B------:R-:W2:Y:S02]  /*8200*/  @!P0 SYNCS.PHASECHK.TRANS64 P0, [R0+URZ], R3 ;  /* 0x00000003000085a7 */ /* 0x000ea400080010ff */
[----:B--2---:R-:W-:Y:S05]  /*8210*/  @!P0 BRA `(.L_x_147) ;  /* 0xfffffffc00f08947 */ /* 0x004fea000383ffff */
[----:B------:R-:W-:Y:S05]  /*8220*/  BRA `(.L_x_148) ;  /* 0xffffffb800247947 */ /* 0x000fea000383ffff */
.L_x_75:
[----:B--2---:R2:W4:Y:S02]  /*8230*/  SYNCS.PHASECHK.TRANS64.TRYWAIT P0, [R12+URZ+0x80], R9 ;  /* 0x000080090c0075a7 */ /* 0x00452400080011ff */
[----:B----4-:R-:W-:Y:S05]  /*8240*/  @!P0 NANOSLEEP.SYNCS 0x989680 ;  /* 0x009896800000895d */ /* 0x010fea0003900000 */
[----:B------:R-:W4:Y:S02]  /*8250*/  @!P0 SYNCS.PHASECHK.TRANS64 P0, [R12+URZ+0x80], R9 ;  /* 0x000080090c0085a7 */ /* 0x000f2400080010ff */
[----:B----4-:R-:W-:Y:S05]  /*8260*/  @!P0 BRA `(.L_x_75) ;  /* 0xfffffffc00f08947 */ /* 0x010fea000383ffff */
[----:B------:R-:W-:Y:S05]  /*8270*/  BRA `(.L_x_149) ;  /* 0xffffffbc00387947 */ /* 0x000fea000383ffff */
.L_x_78:
[----:B------:R-:W-:Y:S07]  /*8280*/  MOV R0, UR24 ;  /* 0x0000001800007c02 */ /* 0x000fee0008000f00 */
.L_x_150:
[----:B--2---:R2:W3:Y:S02]  /*8290*/  SYNCS.PHASECHK.TRANS64.TRYWAIT P2, [R0+URZ+0x78], R9 ;  /* 0x00007809000075a7 */ /* 0x0044e400080411ff */
[----:B---3--:R-:W-:Y:S05]  /*82a0*/  @!P2 NANOSLEEP.SYNCS 0x989680 ;  /* 0x009896800000a95d */ /* 0x008fea0003900000 */
[----:B------:R-:W3:Y:S02]  /*82b0*/  @!P2 SYNCS.PHASECHK.TRANS64 P2, [R0+URZ+0x78], R9 ;  /* 0x000078090000a5a7 */ /* 0x000ee400080410ff */
[----:B---3--:R-:W-:Y:S05]  /*82c0*/  @!P2 BRA `(.L_x_150) ;  /* 0xfffffffc00f0a947 */ /* 0x008fea000383ffff */
[----:B------:R-:W-:Y:S05]  /*82d0*/  BRA `(.L_x_77) ;  /* 0xffffffc0009c7947 */ /* 0x000fea000383ffff */
.L_x_81:
[----:B------:R-:W-:Y:S07]  /*82e0*/  MOV R0, UR4 ;  /* 0x0000000400007c02 */ /* 0x000fee0008000f00 */
.L_x_151:
[----:B--2---:R2:W3:Y:S02]  /*82f0*/  SYNCS.PHASECHK.TRANS64.TRYWAIT P0, [R0+URZ+0x58], R9 ;  /* 0x00005809000075a7 */ /* 0x0044e400080011ff */
[----:B---3--:R-:W-:Y:S05]  /*8300*/  @!P0 NANOSLEEP.SYNCS 0x989680 ;  /* 0x009896800000895d */ /* 0x008fea0003900000 */
[----:B------:R-:W3:Y:S02]  /*8310*/  @!P0 SYNCS.PHASECHK.TRANS64 P0, [R0+URZ+0x58], R9 ;  /* 0x00005809000085a7 */ /* 0x000ee400080010ff */
[----:B---3--:R-:W-:Y:S05]  /*8320*/  @!P0 BRA `(.L_x_151) ;  /* 0xfffffffc00f08947 */ /* 0x008fea000383ffff */
[----:B------:R-:W-:Y:S05]  /*8330*/  BRA `(.L_x_152) ;  /* 0xffffffc000fc7947 */ /* 0x000fea000383ffff */
.L_x_82:
[----:B------:R-:W-:Y:S07]  /*8340*/  MOV R9, UR5 ;  /* 0x0000000500097c02 */ /* 0x000fee0008000f00 */
.L_x_153:
[----:B--2---:R2:W3:Y:S02]  /*8350*/  SYNCS.PHASECHK.TRANS64.TRYWAIT P0, [R9+URZ+0x58], R0 ;  /* 0x00005800090075a7 */ /* 0x0044e400080011ff */
[----:B---3--:R-:W-:Y:S05]  /*8360*/  @!P0 NANOSLEEP.SYNCS 0x989680 ;  /* 0x009896800000895d */ /* 0x008fea0003900000 */
[----:B------:R-:W3:Y:S02]  /*8370*/  @!P0 SYNCS.PHASECHK.TRANS64 P0, [R9+URZ+0x58], R0 ;  /* 0x00005800090085a7 */ /* 0x000ee400080010ff */
[----:B---3--:R-:W-:Y:S05]  /*8380*/  @!P0 BRA `(.L_x_153) ;  /* 0xfffffffc00f08947 */ /* 0x008fea000383ffff */
[----:B------:R-:W-:Y:S05]  /*8390*/  BRA `(.L_x_154) ;  /* 0xffffffc4005c7947 */ /* 0x000fea000383ffff */
.L_x_84:
[----:B------:R-:W-:-:S07]  /*83a0*/  MOV R0, UR4 ;  /* 0x0000000400007c02 */ /* 0x000fce0008000f00 */
.L_x_155:
[----:B--2---:R2:W3:Y:S02]  /*83b0*/  SYNCS.PHASECHK.TRANS64.TRYWAIT P0, [R0+URZ], R3 ;  /* 0x00000003000075a7 */ /* 0x0044e400080011ff */
[----:B---3--:R-:W-:Y:S05]  /*83c0*/  @!P0 NANOSLEEP.SYNCS 0x989680 ;  /* 0x009896800000895d */ /* 0x008fea0003900000 */
[----:B------:R-:W3:Y:S02]  /*83d0*/  @!P0 SYNCS.PHASECHK.TRANS64 P0, [R0+URZ], R3 ;  /* 0x00000003000085a7 */ /* 0x000ee400080010ff */
[----:B---3--:R-:W-:Y:S05]  /*83e0*/  @!P0 BRA `(.L_x_155) ;  /* 0xfffffffc00f08947 */ /* 0x008fea000383ffff */
[----:B------:R-:W-:Y:S05]  /*83f0*/  BRA `(.L_x_156) ;  /* 0xffffffc400f07947 */ /* 0x000fea000383ffff */
.L_x_85:
[----:B------:R-:W-:-:S07]  /*8400*/  MOV R0, UR5 ;  /* 0x0000000500007c02 */ /* 0x000fce0008000f00 */
.L_x_157:
[----:B--2---:R2:W3:Y:S02]  /*8410*/  SYNCS.PHASECHK.TRANS64.TRYWAIT P0, [R0+URZ], R3 ;  /* 0x00000003000075a7 */ /* 0x0044e400080011ff */
[----:B---3--:R-:W-:Y:S05]  /*8420*/  @!P0 NANOSLEEP.SYNCS 0x989680 ;  /* 0x009896800000895d */ /* 0x008fea0003900000 */
[----:B------:R-:W3:Y:S02]  /*8430*/  @!P0 SYNCS.PHASECHK.TRANS64 P0, [R0+URZ], R3 ;  /* 0x00000003000085a7 */ /* 0x000ee400080010ff */
[----:B---3--:R-:W-:Y:S05]  /*8440*/  @!P0 BRA `(.L_x_157) ;  /* 0xfffffffc00f08947 */ /* 0x008fea000383ffff */
[----:B------:R-:W-:Y:S05]  /*8450*/  BRA `(.L_x_158) ;  /* 0xffffffc400fc7947 */ /* 0x000fea000383ffff */
.L_x_87:
[----:B-1----:R1:W2:Y:S02]  /*8460*/  SYNCS.PHASECHK.TRANS64.TRYWAIT P0, [R3+URZ+0x80], R0 ;  /* 0x00008000030075a7 */ /* 0x0022a400080011ff */
[----:B--2---:R-:W-:Y:S05]  /*8470*/  @!P0 NANOSLEEP.SYNCS 0x989680 ;  /* 0x009896800000895d */ /* 0x004fea0003900000 */
[----:B------:R-:W2:Y:S02]  /*8480*/  @!P0 SYNCS.PHASECHK.TRANS64 P0, [R3+URZ+0x80], R0 ;  /* 0x00008000030085a7 */ /* 0x000ea400080010ff */
[----:B--2---:R-:W-:Y:S05]  /*8490*/  @!P0 BRA `(.L_x_87) ;  /* 0xfffffffc00f08947 */ /* 0x004fea000383ffff */
[----:B------:R-:W-:Y:S05]  /*84a0*/  BRA `(.L_x_159) ;  /* 0xffffffc800e87947 */ /* 0x000fea000383ffff */
.L_x_97:
[----:B-1----:R1:W2:Y:S02]  /*84b0*/  SYNCS.PHASECHK.TRANS64.TRYWAIT P1, [R0+URZ+0x40], R5 ;  /* 0x00004005000075a7 */ /* 0x0022a400080211ff */
[----:B--2---:R-:W-:Y:S05]  /*84c0*/  @!P1 NANOSLEEP.SYNCS 0x989680 ;  /* 0x009896800000995d */ /* 0x004fea0003900000 */
[----:B------:R-:W2:Y:S02]  /*84d0*/  @!P1 SYNCS.PHASECHK.TRANS64 P1, [R0+URZ+0x40], R5 ;  /* 0x00004005000095a7 */ /* 0x000ea400080210ff */
[----:B--2---:R-:W-:Y:S05]  /*84e0*/  @!P1 BRA `(.L_x_97) ;  /* 0xfffffffc00f09947 */ /* 0x004fea000383ffff */
[----:B------:R-:W-:Y:S05]  /*84f0*/  BRA `(.L_x_96) ;  /* 0xffffffd800807947 */ /* 0x000fea000383ffff */
.L_x_99:
[----:B-1----:R1:W4:Y:S02]  /*8500*/  SYNCS.PHASECHK.TRANS64.TRYWAIT P0, [R102+URZ+0xa0], R3 ;  /* 0x0000a003660075a7 */ /* 0x00232400080011ff */
[----:B----4-:R-:W-:Y:S05]  /*8510*/  @!P0 NANOSLEEP.SYNCS 0x989680 ;  /* 0x009896800000895d */ /* 0x010fea0003900000 */
[----:B------:R-:W4:Y:S02]  /*8520*/  @!P0 SYNCS.PHASECHK.TRANS64 P0, [R102+URZ+0xa0], R3 ;  /* 0x0000a003660085a7 */ /* 0x000f2400080010ff */
[----:B----4-:R-:W-:Y:S05]  /*8530*/  @!P0 BRA `(.L_x_99) ;  /* 0xfffffffc00f08947 */ /* 0x010fea000383ffff */
[----:B------:R-:W-:Y:S05]  /*8540*/  BRA `(.L_x_98) ;  /* 0xffffffd800b87947 */ /* 0x000fea000383ffff */
.L_x_110:
[----:B---3--:R3:W4:Y:S02]  /*8550*/  SYNCS.PHASECHK.TRANS64.TRYWAIT P0, [R3+URZ+0x40], R110 ;  /* 0x0000406e030075a7 */ /* 0x00872400080011ff */
[----:B----4-:R-:W-:Y:S05]  /*8560*/  @!P0 NANOSLEEP.SYNCS 0x989680 ;  /* 0x009896800000895d */ /* 0x010fea0003900000 */
[----:B------:R-:W4:Y:S02]  /*8570*/  @!P0 SYNCS.PHASECHK.TRANS64 P0, [R3+URZ+0x40], R110 ;  /* 0x0000406e030085a7 */ /* 0x000f2400080010ff */
[----:B----4-:R-:W-:Y:S05]  /*8580*/  @!P0 BRA `(.L_x_110) ;  /* 0xfffffffc00f08947 */ /* 0x010fea000383ffff */
[----:B------:R-:W-:Y:S05]  /*8590*/  BRA `(.L_x_109) ;  /* 0xffffffe400a87947 */ /* 0x000fea000383ffff */
        .weak           $__internal_0_$__cuda_sm10x_tcgen05_guardrail_trap_col_being_dealloced_not_returned_by_alloc
        .type           $__internal_0_$__cuda_sm10x_tcgen05_guardrail_trap_col_being_dealloced_not_returned_by_alloc,@function
        .size           $__internal_0_$__cuda_sm10x_tcgen05_guardrail_trap_col_being_dealloced_not_returned_by_alloc,($__internal_1_$__cuda_sm10x_tcgen05_guardrail_trap_phase_invalid_during_alloc - $__internal_0_$__cuda_sm10x_tcgen05_guardrail_trap_col_being_dealloced_not_returned_by_alloc)
$__internal_0_$__cuda_sm10x_tcgen05_guardrail_trap_col_being_dealloced_not_returned_by_alloc:
[----:B------:R-:W-:Y:S05]  /*85a0*/  BPT.TRAP 0x1 ;  /* 0x000000040000795c */ /* 0x000fea0000300000 */
[----:B------:R-:W-:-:S04]  /*85b0*/  HFMA2 R3, -RZ, RZ, 0, 0 ;  /* 0x00000000ff037431 */ /* 0x000fc800000001ff */
[----:B------:R-:W-:Y:S05]  /*85c0*/  RET.REL.NODEC R2 `(_ZN7cutlass13device_kernelINS_4gemm6kernel13GemmUniversalIN4cute5tupleIJiiiiEEENS1_10collective13CollectiveMmaINS1_35MainloopSm100TmaUmmaWarpSpecializedILi4ELi2ELi4ENS5_IJNS4_1CILi1EEENSA_ILi2EEESB_EEEEENS5_IJNSA_ILi128EEENSA_ILi64EEENSA_ILi32EEEEEENS_6half_tENS5_IJlSB_lEEESJ_SK_NS4_8TiledMMAINS4_8MMA_AtomIJNS4_20SM100_MMA_F16BF16_SSISJ_SJ_fLi128ELi64ELNS4_4UMMA5MajorE0ELSP_0ELNSO_7ScaleInE0ELSQ_0EEEEEENS4_6LayoutINS5_IJSB_SB_SB_EEENS5_IJNSA_ILi0EEESV_SV_EEEEENS5_IJNS4_10UnderscoreESY_SY_EEEEENS4_23SM90_TMA_LOAD_MULTICASTENS4_14ComposedLayoutINS4_7SwizzleILi2ELi4ELi3EEENS4_18smem_ptr_flag_bitsILi16EEENST_INS5_IJNSA_ILi8EEESH_EEENS5_IJSH_SB_EEEEEEEvNS4_8identityENS4_13SM90_TMA_LOADES1B_vS1C_EENS_8epilogue10collective18CollectiveEpilogueINS1F_23Sm100TmaWarpSpecializedILi3ELi2ELi32ELb1ELb0EEEJSI_NS5_IJNST_ISF_SB_EENST_ISH_SB_EEEEESJ_SK_SJ_SK_NS1F_6fusion15FusionCallbacksIS1J_NS1N_17LinearCombinationISJ_fSJ_fLNS_15FloatRoundStyleE2EEESI_S1M_JEEENS4_5SM1004TMEM4LOAD26SM100_TMEM_LOAD_32dp32b32xES1D_S1B_NS4_39AutoVectorizingCopyWithAssumedAlignmentILi128EEENS4_14SM90_TMA_STOREES1B_S1Y_S1Y_EEEvvEEEEvNT_6ParamsE) ;  /* 0xffffff78028c7950 */ /* 0x000fea0003c3ffff */
        .weak           $__internal_1_$__cuda_sm10x_tcgen05_guardrail_trap_phase_invalid_during_alloc
        .type           $__internal_1_$__cuda_sm10x_tcgen05_guardrail_trap_phase_invalid_during_alloc,@function
        .size           $__internal_1_$__cuda_sm10x_tcgen05_guardrail_trap_phase_invalid_during_alloc,($__internal_2_$__cuda_sm10x_tcgen05_guardrail_trap_unallocated_columns_being_dealloced - $__internal_1_$__cuda_sm10x_tcgen05_guardrail_trap_phase_invalid_during_alloc)
$__internal_1_$__cuda_sm10x_tcgen05_guardrail_trap_phase_invalid_during_alloc:
[----:B------:R-:W-:Y:S05]  /*85d0*/  BPT.TRAP 0x1 ;  /* 0x000000040000795c */ /* 0x000fea0000300000 */
[----:B------:R-:W-:-:S04]  /*85e0*/  MOV R5, 0x0 ;  /* 0x0000000000057802 */ /* 0x000fc80000000f00 */
[----:B------:R-:W-:Y:S05]  /*85f0*/  RET.REL.NODEC R4 `(_ZN7cutlass13device_kernelINS_4gemm6kernel13GemmUniversalIN4cute5tupleIJiiiiEEENS1_10collective13CollectiveMmaINS1_35MainloopSm100TmaUmmaWarpSpecializedILi4ELi2ELi4ENS5_IJNS4_1CILi1EEENSA_ILi2EEESB_EEEEENS5_IJNSA_ILi128EEENSA_ILi64EEENSA_ILi32EEEEEENS_6half_tENS5_IJlSB_lEEESJ_SK_NS4_8TiledMMAINS4_8MMA_AtomIJNS4_20SM100_MMA_F16BF16_SSISJ_SJ_fLi128ELi64ELNS4_4UMMA5MajorE0ELSP_0ELNSO_7ScaleInE0ELSQ_0EEEEEENS4_6LayoutINS5_IJSB_SB_SB_EEENS5_IJNSA_ILi0EEESV_SV_EEEEENS5_IJNS4_10UnderscoreESY_SY_EEEEENS4_23SM90_TMA_LOAD_MULTICASTENS4_14ComposedLayoutINS4_7SwizzleILi2ELi4ELi3EEENS4_18smem_ptr_flag_bitsILi16EEENST_INS5_IJNSA_ILi8EEESH_EEENS5_IJSH_SB_EEEEEEEvNS4_8identityENS4_13SM90_TMA_LOADES1B_vS1C_EENS_8epilogue10collective18CollectiveEpilogueINS1F_23Sm100TmaWarpSpecializedILi3ELi2ELi32ELb1ELb0EEEJSI_NS5_IJNST_ISF_SB_EENST_ISH_SB_EEEEESJ_SK_SJ_SK_NS1F_6fusion15FusionCallbacksIS1J_NS1N_17LinearCombinationISJ_fSJ_fLNS_15FloatRoundStyleE2EEESI_S1M_JEEENS4_5SM1004TMEM4LOAD26SM100_TMEM_LOAD_32dp32b32xES1D_S1B_NS4_39AutoVectorizingCopyWithAssumedAlignmentILi128EEENS4_14SM90_TMA_STOREES1B_S1Y_S1Y_EEEvvEEEEvNT_6ParamsE) ;  /* 0xffffff7804807950 */ /* 0x000fea0003c3ffff */
        .weak           $__internal_2_$__cuda_sm10x_tcgen05_guardrail_trap_unallocated_columns_being_dealloced
        .type           $__internal_2_$__cuda_sm10x_tcgen05_guardrail_trap_unallocated_columns_being_dealloced,@function
        .size           $__internal_2_$__cuda_sm10x_tcgen05_guardrail_trap_unallocated_columns_being_dealloced,(.L_x_161 - $__internal_2_$__cuda_sm10x_tcgen05_guardrail_trap_unallocated_columns_being_dealloced)
$__internal_2_$__cuda_sm10x_tcgen05_guardrail_trap_unallocated_columns_being_dealloced:
[----:B------:R-:W-:Y:S05]  /*8600*/  BPT.TRAP 0x1 ;  /* 0x000000040000795c */ /* 0x000fea0000300000 */
[----:B------:R-:W-:-:S04]  /*8610*/  HFMA2 R3, -RZ, RZ, 0, 0 ;  /* 0x00000000ff037431 */ /* 0x000fc800000001ff */
[----:B------:R-:W-:Y:S05]  /*8620*/  RET.REL.NODEC R2 `(_ZN7cutlass13device_kernelINS_4gemm6kernel13GemmUniversalIN4cute5tupleIJiiiiEEENS1_10collective13CollectiveMmaINS1_35MainloopSm100TmaUmmaWarpSpecializedILi4ELi2ELi4ENS5_IJNS4_1CILi1EEENSA_ILi2EEESB_EEEEENS5_IJNSA_ILi128EEENSA_ILi64EEENSA_ILi32EEEEEENS_6half_tENS5_IJlSB_lEEESJ_SK_NS4_8TiledMMAINS4_8MMA_AtomIJNS4_20SM100_MMA_F16BF16_SSISJ_SJ_fLi128ELi64ELNS4_4UMMA5MajorE0ELSP_0ELNSO_7ScaleInE0ELSQ_0EEEEEENS4_6LayoutINS5_IJSB_SB_SB_EEENS5_IJNSA_ILi0EEESV_SV_EEEEENS5_IJNS4_10UnderscoreESY_SY_EEEEENS4_23SM90_TMA_LOAD_MULTICASTENS4_14ComposedLayoutINS4_7SwizzleILi2ELi4ELi3EEENS4_18smem_ptr_flag_bitsILi16EEENST_INS5_IJNSA_ILi8EEESH_EEENS5_IJSH_SB_EEEEEEEvNS4_8identityENS4_13SM90_TMA_LOADES1B_vS1C_EENS_8epilogue10collective18CollectiveEpilogueINS1F_23Sm100TmaWarpSpecializedILi3ELi2ELi32ELb1ELb0EEEJSI_NS5_IJNST_ISF_SB_EENST_ISH_SB_EEEEESJ_SK_SJ_SK_NS1F_6fusion15FusionCallbacksIS1J_NS1N_17LinearCombinationISJ_fSJ_fLNS_15FloatRoundStyleE2EEESI_S1M_JEEENS4_5SM1004TMEM4LOAD26SM100_TMEM_LOAD_32dp32b32xES1D_S1B_NS4_39AutoVectorizingCopyWithAssumedAlignmentILi128EEENS4_14SM90_TMA_STOREES1B_S1Y_S1Y_EEEvvEEEEvNT_6ParamsE) ;  /* 0xffffff7802747950 */ /* 0x000fea0003c3ffff */
.L_x_160:
[----:B------:R-:W-:-:S00]  /*8630*/  BRA `(.L_x_160) ;  /* 0xfffffffc00fc7947 */ /* 0x000fc0000383ffff */
[----:B------:R-:W-:-:S00]  /*8640*/  NOP ;  /* 0x0000000000007918 */ /* 0x000fc00000000000 */
        /* <DEDUP_REMOVED lines=11> */
.L_x_161:


//--------------------- .nv.global.init           --------------------------
	.section	.nv.global.init,"aw",@progbits
.nv.global.init:
	.type		$str$27,@object
	.size		$str$27,($str$28 - $str$27)
$str$27:
        /*0000*/ 	.byte	0x28, 0x61, 0x64, 0x64, 0x72, 0x65, 0x73, 0x73, 0x20, 0x26, 0x20, 0x6d, 0x61, 0x73, 0x6b, 0x29
        /*0010*/ 	.byte	0x20, 0x3d, 0x3d, 0x20, 0x30, 0x00
	.type		$str$28,@object
	.size		$str$28,($str$26 - $str$28)
$str$28:
        /*0016*/ 	.byte	0x2f, 0x74, 0x6d, 0x70, 0x2f, 0x63, 0x75, 0x74, 0x6c, 0x61, 0x73, 0x73, 0x5f, 0x73, 0x77, 0x65
        /*0026*/ 	.byte	0x65, 0x70, 0x5f, 0x73, 0x72, 0x63, 0x2f, 0x69, 0x6e, 0x63, 0x6c, 0x75, 0x64, 0x65, 0x2f, 0x63
        /*0036*/ 	.byte	0x75, 0x74, 0x65, 0x2f, 0x70, 0x6f, 0x69, 0x6e, 0x74, 0x65, 0x72, 0x5f, 0x66, 0x6c, 0x61, 0x67
        /*0046*/ 	.byte	0x67, 0x65, 0x64, 0x2e, 0x68, 0x70, 0x70, 0x00
	.type		$str$26,@object
	.size		$str$26,($str$25 - $str$26)
$str$26:
        /*004e*/ 	.byte	0x2f, 0x74, 0x6d, 0x70, 0x2f, 0x63, 0x75, 0x74, 0x6c, 0x61, 0x73, 0x73, 0x5f, 0x73, 0x77, 0x65
        /*005e*/ 	.byte	0x65, 0x70, 0x5f, 0x73, 0x72, 0x63, 0x2f, 0x69, 0x6e, 0x63, 0x6c, 0x75, 0x64, 0x65, 0x2f, 0x63
        /*006e*/ 	.byte	0x75, 0x74, 0x65, 0x2f, 0x61, 0x74, 0x6f, 0x6d, 0x2f, 0x63, 0x6f, 0x70, 0x79, 0x5f, 0x74, 0x72
        /*007e*/ 	.byte	0x61, 0x69, 0x74, 0x73, 0x5f, 0x73, 0x6d, 0x31, 0x30, 0x30, 0x2e, 0x68, 0x70, 0x70, 0x00
	.type		$str$25,@object
	.size		$str$25,(__unnamed_1 - $str$25)
$str$25:
        /*008d*/ 	.byte	0x28, 0x28, 0x75, 0x69, 0x6e, 0x74, 0x33, 0x32, 0x5f, 0x74, 0x28, 0x74, 0x68, 0x72, 0x65, 0x61
        /*009d*/ 	.byte	0x64, 0x49, 0x64, 0x78, 0x2e, 0x78, 0x29, 0x20, 0x2f, 0x20, 0x33, 0x32, 0x29, 0x20, 0x25, 0x20
        /*00ad*/ 	.byte	0x34, 0x29, 0x20, 0x3d, 0x3d, 0x20, 0x28, 0x28, 0x28, 0x74, 0x6d, 0x65, 0x6d, 0x5f, 0x61, 0x64
        /*00bd*/ 	.byte	0x64, 0x72, 0x20, 0x3e, 0x3e, 0x20, 0x31, 0x36, 0x29, 0x20, 0x2f, 0x20, 0x33, 0x32, 0x29, 0x20
        /*00cd*/ 	.byte	0x25, 0x20, 0x34, 0x29, 0x00
	.type		__unnamed_1,@object
	.size		__unnamed_1,(__unnamed_2 - __unnamed_1)
__unnamed_1:
        /*00d2*/ 	.byte	0x61, 0x75, 0x74, 0x6f, 0x20, 0x63, 0x75, 0x74, 0x65, 0x3a, 0x3a, 0x61, 0x73, 0x5f, 0x70, 0x6f
        /* <DEDUP_REMOVED lines=24> */
        /*0262*/ 	.byte	0x3e, 0x3e, 0x3e, 0x3e, 0x5d, 0x00
	.type		__unnamed_2,@object
	.size		__unnamed_2,(.L_2 - __unnamed_2)
__unnamed_2:
        /* <DEDUP_REMOVED lines=42> */
        /*0508*/ 	.byte	0x3e, 0x3e, 0x5d, 0x00
.L_2:


//--------------------- .nv.shared._ZN7cutlass13device_kernelINS_4gemm6kernel13GemmUniversalIN4cute5tupleIJiiiiEEENS1_10collective13CollectiveMmaINS1_35MainloopSm100TmaUmmaWarpSpecializedILi4ELi2ELi4ENS5_IJNS4_1CILi1EEENSA_ILi2EEESB_EEEEENS5_IJNSA_ILi128EEENSA_ILi64EEENSA_ILi32EEEEEENS_6half_tENS5_IJlSB_lEEESJ_SK_NS4_8TiledMMAINS4_8MMA_AtomIJNS4_20SM100_MMA_F16BF16_SSISJ_SJ_fLi128ELi64ELNS4_4UMMA5MajorE0ELSP_0ELNSO_7ScaleInE0ELSQ_0EEEEEENS4_6LayoutINS5_IJSB_SB_SB_EEENS5_IJNSA_ILi0EEESV_SV_EEEEENS5_IJNS4_10UnderscoreESY_SY_EEEEENS4_23SM90_TMA_LOAD_MULTICASTENS4_14ComposedLayoutINS4_7SwizzleILi2ELi4ELi3EEENS4_18smem_ptr_flag_bitsILi16EEENST_INS5_IJNSA_ILi8EEESH_EEENS5_IJSH_SB_EEEEEEEvNS4_8identityENS4_13SM90_TMA_LOADES1B_vS1C_EENS_8epilogue10collective18CollectiveEpilogueINS1F_23Sm100TmaWarpSpecializedILi3ELi2ELi32ELb1ELb0EEEJSI_NS5_IJNST_ISF_SB_EENST_ISH_SB_EEEEESJ_SK_SJ_SK_NS1F_6fusion15FusionCallbacksIS1J_NS1N_17LinearCombinationISJ_fSJ_fLNS_15FloatRoundStyleE2EEESI_S1M_JEEENS4_5SM1004TMEM4LOAD26SM100_TMEM_LOAD_32dp32b32xES1D_S1B_NS4_39AutoVectorizingCopyWithAssumedAlignmentILi128EEENS4_14SM90_TMA_STOREES1B_S1Y_S1Y_EEEvvEEEEvNT_6ParamsE --------------------------
	.section	.nv.shared._ZN7cutlass13device_kernelINS_4gemm6kernel13GemmUniversalIN4cute5tupleIJiiiiEEENS1_10collective13CollectiveMmaINS1_35MainloopSm100TmaUmmaWarpSpecializedILi4ELi2ELi4ENS5_IJNS4_1CILi1EEENSA_ILi2EEESB_EEEEENS5_IJNSA_ILi128EEENSA_ILi64EEENSA_ILi32EEEEEENS_6half_tENS5_IJlSB_lEEESJ_SK_NS4_8TiledMMAINS4_8MMA_AtomIJNS4_20SM100_MMA_F16BF16_SSISJ_SJ_fLi128ELi64ELNS4_4UMMA5MajorE0ELSP_0ELNSO_7ScaleInE0ELSQ_0EEEEEENS4_6LayoutINS5_IJSB_SB_SB_EEENS5_IJNSA_ILi0EEESV_SV_EEEEENS5_IJNS4_10UnderscoreESY_SY_EEEEENS4_23SM90_TMA_LOAD_MULTICASTENS4_14ComposedLayoutINS4_7SwizzleILi2ELi4ELi3EEENS4_18smem_ptr_flag_bitsILi16EEENST_INS5_IJNSA_ILi8EEESH_EEENS5_IJSH_SB_EEEEEEEvNS4_8identityENS4_13SM90_TMA_LOADES1B_vS1C_EENS_8epilogue10collective18CollectiveEpilogueINS1F_23Sm100TmaWarpSpecializedILi3ELi2ELi32ELb1ELb0EEEJSI_NS5_IJNST_ISF_SB_EENST_ISH_SB_EEEEESJ_SK_SJ_SK_NS1F_6fusion15FusionCallbacksIS1J_NS1N_17LinearCombinationISJ_fSJ_fLNS_15FloatRoundStyleE2EEESI_S1M_JEEENS4_5SM1004TMEM4LOAD26SM100_TMEM_LOAD_32dp32b32xES1D_S1B_NS4_39AutoVectorizingCopyWithAssumedAlignmentILi128EEENS4_14SM90_TMA_STOREES1B_S1Y_S1Y_EEEvvEEEEvNT_6ParamsE,"aw",@nobits
	.sectionflags	@""
	.align	16
	.zero		1024


//--------------------- .nv.shared.reserved.0     --------------------------
	.section	.nv.shared.reserved.0,"aw",@nobits
	.weak		__nv_reservedSMEM_offset_0_alias
	.size		__nv_reservedSMEM_offset_0_alias, 0, 64
	.other		__nv_reservedSMEM_offset_0_alias,@"STO_CUDA_RESERVED_SHARED STV_DEFAULT"
__nv_reservedSMEM_offset_0_alias:
	.zero		0
.nv.shared.reserved.0:
	.zero		64
	.weak		__nv_reservedSMEM_tcgen05_partition
	.type		__nv_reservedSMEM_tcgen05_partition,@object
	.size		__nv_reservedSMEM_tcgen05_partition,(.L_0 - __nv_reservedSMEM_tcgen05_partition)
__nv_reservedSMEM_tcgen05_partition:
	.zero		32
.L_0:


//--------------------- .nv.global                --------------------------
	.section	.nv.global,"aw",@nobits
.nv.global:
	.type		_ZN39_INTERNAL_a3fd0237_4_k_cu_7ad7f2a5_64184cute1_E,@object
	.size		_ZN39_INTERNAL_a3fd0237_4_k_cu_7ad7f2a5_64184cute1_E,(_ZN39_INTERNAL_a3fd0237_4_k_cu_7ad7f2a5_64184cuda3std3__45__cpo6cbeginE - _ZN39_INTERNAL_a3fd0237_4_k_cu_7ad7f2a5_64184cute1_E)
_ZN39_INTERNAL_a3fd0237_4_k_cu_7ad7f2a5_64184cute1_E:
	.zero		1
	.type		_ZN39_INTERNAL_a3fd0237_4_k_cu_7ad7f2a5_64184cuda3std3__45__cpo6cbeginE,@object
	.size		_ZN39_INTERNAL_a3fd0237_4_k_cu_7ad7f2a5_64184cuda3std3__45__cpo6cbeginE,(_ZN39_INTERNAL_a3fd0237_4_k_cu_7ad7f2a5_64184cuda3std3__48in_placeE - _ZN39_INTERNAL_a3fd0237_4_k_cu_7ad7f2a5_64184cuda3std3__45__cpo6cbeginE)
_ZN39_INTERNAL_a3fd0237_4_k_cu_7ad7f2a5_64184cuda3std3__45__cpo6cbeginE:
	.zero		1
	.type		_ZN39_INTERNAL_a3fd0237_4_k_cu_7ad7f2a5_64184cuda3std3__48in_placeE,@object
	.size		_ZN39_INTERNAL_a3fd0237_4_k_cu_7ad7f2a5_64184cuda3std3__48in_placeE,(_ZN39_INTERNAL_a3fd0237_4_k_cu_7ad7f2a5_64184cuda3std6ranges3__45__cpo9iter_moveE - _ZN39_INTERNAL_a3fd0237_4_k_cu_7ad7f2a5_64184cuda3std3__48in_placeE)
_ZN39_INTERNAL_a3fd0237_4_k_cu_7ad7f2a5_64184cuda3std3__48in_placeE:
	.zero		1
	.type		_ZN39_INTERNAL_a3fd0237_4_k_cu_7ad7f2a5_64184cuda3std6ranges3__45__cpo9iter_moveE,@object
	.size		_ZN39_INTERNAL_a3fd0237_4_k_cu_7ad7f2a5_64184cuda3std6ranges3__45__cpo9iter_moveE,(_ZN39_INTERNAL_a3fd0237_4_k_cu_7ad7f2a5_64184cuda3std3__45__cpo5beginE - _ZN39_INTERNAL_a3fd0237_4_k_cu_7ad7f2a5_64184cuda3std6ranges3__45__cpo9iter_moveE)
_ZN39_INTERNAL_a3fd0237_4_k_cu_7ad7f2a5_64184cuda3std6ranges3__45__cpo9iter_moveE:
	.zero		1
	.type		_ZN39_INTERNAL_a3fd0237_4_k_cu_7ad7f2a5_64184cuda3std3__45__cpo5beginE,@object
	.size		_ZN39_INTERNAL_a3fd0237_4_k_cu_7ad7f2a5_64184cuda3std3__45__cpo5beginE,(_ZN39_INTERNAL_a3fd0237_4_k_cu_7ad7f2a5_64184cuda3std3__441_GLOBAL__N__a3fd0237_4_k_cu_7ad7f2a5_64186ignoreE - _ZN39_INTERNAL_a3fd0237_4_k_cu_7ad7f2a5_64184cuda3std3__45__cpo5beginE)
_ZN39_INTERNAL_a3fd0237_4_k_cu_7ad7f2a5_64184cuda3std3__45__cpo5beginE:
	.zero		1
	.type		_ZN39_INTERNAL_a3fd0237_4_k_cu_7ad7f2a5_64184cuda3std3__441_GLOBAL__N__a3fd0237_4_k_cu_7ad7f2a5_64186ignoreE,@object
	.size		_ZN39_INTERNAL_a3fd0237_4_k_cu_7ad7f2a5_64184cuda3std3__441_GLOBAL__N__a3fd0237_4_k_cu_7ad7f2a5_64186ignoreE,(_ZN39_INTERNAL_a3fd0237_4_k_cu_7ad7f2a5_64184cute7productE - _ZN39_INTERNAL_a3fd0237_4_k_cu_7ad7f2a5_64184cuda3std3__441_GLOBAL__N__a3fd0237_4_k_cu_7ad7f2a5_64186ignoreE)
_ZN39_INTERNAL_a3fd0237_4_k_cu_7ad7f2a5_64184cuda3std3__441_GLOBAL__N__a3fd0237_4_k_cu_7ad7f2a5_64186ignoreE:
	.zero		1
	.type		_ZN39_INTERNAL_a3fd0237_4_k_cu_7ad7f2a5_64184cute7productE,@object
	.size		_ZN39_INTERNAL_a3fd0237_4_k_cu_7ad7f2a5_64184cute7productE,(_ZN39_INTERNAL_a3fd0237_4_k_cu_7ad7f2a5_64184cuda3std3__45__cpo3endE - _ZN39_INTERNAL_a3fd0237_4_k_cu_7ad7f2a5_64184cute7productE)
_ZN39_INTERNAL_a3fd0237_4_k_cu_7ad7f2a5_64184cute7productE:
	.zero		1
	.type		_ZN39_INTERNAL_a3fd0237_4_k_cu_7ad7f2a5_64184cuda3std3__45__cpo3endE,@object
	.size		_ZN39_INTERNAL_a3fd0237_4_k_cu_7ad7f2a5_64184cuda3std3__45__cpo3endE,(_ZN39_INTERNAL_a3fd0237_4_k_cu_7ad7f2a5_64184cuda3std3__419piecewise_constructE - _ZN39_INTERNAL_a3fd0237_4_k_cu_7ad7f2a5_64184cuda3std3__45__cpo3endE)
_ZN39_INTERNAL_a3fd0237_4_k_cu_7ad7f2a5_64184cuda3std3__45__cpo3endE:
	.zero		1
	.type		_ZN39_INTERNAL_a3fd0237_4_k_cu_7ad7f2a5_64184cuda3std3__419piecewise_constructE,@object
	.size		_ZN39_INTERNAL_a3fd0237_4_k_cu_7ad7f2a5_64184cuda3std3__419piecewise_constructE,(_ZN39_INTERNAL_a3fd0237_4_k_cu_7ad7f2a5_64184cuda3std3__45__cpo4cendE - _ZN39_INTERNAL_a3fd0237_4_k_cu_7ad7f2a5_64184cuda3std3__419piecewise_constructE)
_ZN39_INTERNAL_a3fd0237_4_k_cu_7ad7f2a5_64184cuda3std3__419piecewise_constructE:
	.zero		1
	.type		_ZN39_INTERNAL_a3fd0237_4_k_cu_7ad7f2a5_64184cuda3std3__45__cpo4cendE,@object
	.size		_ZN39_INTERNAL_a3fd0237_4_k_cu_7ad7f2a5_64184cuda3std3__45__cpo4cendE,(_ZN39_INTERNAL_a3fd0237_4_k_cu_7ad7f2a5_64184cuda3std6ranges3__45__cpo4swapE - _ZN39_INTERNAL_a3fd0237_4_k_cu_7ad7f2a5_64184cuda3std3__45__cpo4cendE)
_ZN39_INTERNAL_a3fd0237_4_k_cu_7ad7f2a5_64184cuda3std3__45__cpo4cendE:
	.zero		1
	.type		_ZN39_INTERNAL_a3fd0237_4_k_cu_7ad7f2a5_64184cuda3std6ranges3__45__cpo4swapE,@object
	.size		_ZN39_INTERNAL_a3fd0237_4_k_cu_7ad7f2a5_64184cuda3std6ranges3__45__cpo4swapE,(.L_10 - _ZN39_INTERNAL_a3fd0237_4_k_cu_7ad7f2a5_64184cuda3std6ranges3__45__cpo4swapE)
_ZN39_INTERNAL_a3fd0237_4_k_cu_7ad7f2a5_64184cuda3std6ranges3__45__cpo4swapE:
	.zero		1
.L_10:


//--------------------- .nv.constant0._ZN7cutlass13device_kernelINS_4gemm6kernel13GemmUniversalIN4cute5tupleIJiiiiEEENS1_10collective13CollectiveMmaINS1_35MainloopSm100TmaUmmaWarpSpecializedILi4ELi2ELi4ENS5_IJNS4_1CILi1EEENSA_ILi2EEESB_EEEEENS5_IJNSA_ILi128EEENSA_ILi64EEENSA_ILi32EEEEEENS_6half_tENS5_IJlSB_lEEESJ_SK_NS4_8TiledMMAINS4_8MMA_AtomIJNS4_20SM100_MMA_F16BF16_SSISJ_SJ_fLi128ELi64ELNS4_4UMMA5MajorE0ELSP_0ELNSO_7ScaleInE0ELSQ_0EEEEEENS4_6LayoutINS5_IJSB_SB_SB_EEENS5_IJNSA_ILi0EEESV_SV_EEEEENS5_IJNS4_10UnderscoreESY_SY_EEEEENS4_23SM90_TMA_LOAD_MULTICASTENS4_14ComposedLayoutINS4_7SwizzleILi2ELi4ELi3EEENS4_18smem_ptr_flag_bitsILi16EEENST_INS5_IJNSA_ILi8EEESH_EEENS5_IJSH_SB_EEEEEEEvNS4_8identityENS4_13SM90_TMA_LOADES1B_vS1C_EENS_8epilogue10collective18CollectiveEpilogueINS1F_23Sm100TmaWarpSpecializedILi3ELi2ELi32ELb1ELb0EEEJSI_NS5_IJNST_ISF_SB_EENST_ISH_SB_EEEEESJ_SK_SJ_SK_NS1F_6fusion15FusionCallbacksIS1J_NS1N_17LinearCombinationISJ_fSJ_fLNS_15FloatRoundStyleE2EEESI_S1M_JEEENS4_5SM1004TMEM4LOAD26SM100_TMEM_LOAD_32dp32b32xES1D_S1B_NS4_39AutoVectorizingCopyWithAssumedAlignmentILi128EEENS4_14SM90_TMA_STOREES1B_S1Y_S1Y_EEEvvEEEEvNT_6ParamsE --------------------------
	.section	.nv.constant0._ZN7cutlass13device_kernelINS_4gemm6kernel13GemmUniversalIN4cute5tupleIJiiiiEEENS1_10collective13CollectiveMmaINS1_35MainloopSm100TmaUmmaWarpSpecializedILi4ELi2ELi4ENS5_IJNS4_1CILi1EEENSA_ILi2EEESB_EEEEENS5_IJNSA_ILi128EEENSA_ILi64EEENSA_ILi32EEEEEENS_6half_tENS5_IJlSB_lEEESJ_SK_NS4_8TiledMMAINS4_8MMA_AtomIJNS4_20SM100_MMA_F16BF16_SSISJ_SJ_fLi128ELi64ELNS4_4UMMA5MajorE0ELSP_0ELNSO_7ScaleInE0ELSQ_0EEEEEENS4_6LayoutINS5_IJSB_SB_SB_EEENS5_IJNSA_ILi0EEESV_SV_EEEEENS5_IJNS4_10UnderscoreESY_SY_EEEEENS4_23SM90_TMA_LOAD_MULTICASTENS4_14ComposedLayoutINS4_7SwizzleILi2ELi4ELi3EEENS4_18smem_ptr_flag_bitsILi16EEENST_INS5_IJNSA_ILi8EEESH_EEENS5_IJSH_SB_EEEEEEEvNS4_8identityENS4_13SM90_TMA_LOADES1B_vS1C_EENS_8epilogue10collective18CollectiveEpilogueINS1F_23Sm100TmaWarpSpecializedILi3ELi2ELi32ELb1ELb0EEEJSI_NS5_IJNST_ISF_SB_EENST_ISH_SB_EEEEESJ_SK_SJ_SK_NS1F_6fusion15FusionCallbacksIS1J_NS1N_17LinearCombinationISJ_fSJ_fLNS_15FloatRoundStyleE2EEESI_S1M_JEEENS4_5SM1004TMEM4LOAD26SM100_TMEM_LOAD_32dp32b32xES1D_S1B_NS4_39AutoVectorizingCopyWithAssumedAlignmentILi128EEENS4_14SM90_TMA_STOREES1B_S1Y_S1Y_EEEvvEEEEvNT_6ParamsE,"a",@progbits
	.sectionflags	@""
	.align	4
.nv.constant0._ZN7cutlass13device_kernelINS_4gemm6kernel13GemmUniversalIN4cute5tupleIJiiiiEEENS1_10collective13CollectiveMmaINS1_35MainloopSm100TmaUmmaWarpSpecializedILi4ELi2ELi4ENS5_IJNS4_1CILi1EEENSA_ILi2EEESB_EEEEENS5_IJNSA_ILi128EEENSA_ILi64EEENSA_ILi32EEEEEENS_6half_tENS5_IJlSB_lEEESJ_SK_NS4_8TiledMMAINS4_8MMA_AtomIJNS4_20SM100_MMA_F16BF16_SSISJ_SJ_fLi128ELi64ELNS4_4UMMA5MajorE0ELSP_0ELNSO_7ScaleInE0ELSQ_0EEEEEENS4_6LayoutINS5_IJSB_SB_SB_EEENS5_IJNSA_ILi0EEESV_SV_EEEEENS5_IJNS4_10UnderscoreESY_SY_EEEEENS4_23SM90_TMA_LOAD_MULTICASTENS4_14ComposedLayoutINS4_7SwizzleILi2ELi4ELi3EEENS4_18smem_ptr_flag_bitsILi16EEENST_INS5_IJNSA_ILi8EEESH_EEENS5_IJSH_SB_EEEEEEEvNS4_8identityENS4_13SM90_TMA_LOADES1B_vS1C_EENS_8epilogue10collective18CollectiveEpilogueINS1F_23Sm100TmaWarpSpecializedILi3ELi2ELi32ELb1ELb0EEEJSI_NS5_IJNST_ISF_SB_EENST_ISH_SB_EEEEESJ_SK_SJ_SK_NS1F_6fusion15FusionCallbacksIS1J_NS1N_17LinearCombinationISJ_fSJ_fLNS_15FloatRoundStyleE2EEESI_S1M_JEEENS4_5SM1004TMEM4LOAD26SM100_TMEM_LOAD_32dp32b32xES1D_S1B_NS4_39AutoVectorizingCopyWithAssumedAlignmentILi128EEENS4_14SM90_TMA_STOREES1B_S1Y_S1Y_EEEvvEEEEvNT_6ParamsE:
	.zero		2944


//--------------------- SYMBOLS --------------------------

	.type		.nv.reservedSmem.offset0,@object
	.size		.nv.reservedSmem.offset0,0x4
	.type		.nv.reservedSmem.cap,@object
	.size		.nv.reservedSmem.cap,0x4
	.type		__assertfail,@function
